//
// Generated by NVIDIA NVVM Compiler
//
// Compiler Build ID: CL-36424714
// Cuda compilation tools, release 13.0, V13.0.88
// Based on NVVM 20.0.0
//

.version 9.0
.target sm_100
.address_size 64

	// .globl	_Z2QKPKfS0_Pfii
// _ZZ13SoftmaxAndMulPKfS0_PfiiE16shared_max_block has been demoted
// _ZZ13SoftmaxAndMulPKfS0_PfiiE16shared_sum_block has been demoted

.visible .entry _Z2QKPKfS0_Pfii(
	.param .u64 .ptr .align 1 _Z2QKPKfS0_Pfii_param_0,
	.param .u64 .ptr .align 1 _Z2QKPKfS0_Pfii_param_1,
	.param .u64 .ptr .align 1 _Z2QKPKfS0_Pfii_param_2,
	.param .u32 _Z2QKPKfS0_Pfii_param_3,
	.param .u32 _Z2QKPKfS0_Pfii_param_4
)
{
	.reg .pred 	%p<11>;
	.reg .b32 	%r<48>;
	.reg .b32 	%f<115>;
	.reg .b64 	%rd<43>;

	ld.param.u64 	%rd11, [_Z2QKPKfS0_Pfii_param_0];
	ld.param.u64 	%rd12, [_Z2QKPKfS0_Pfii_param_1];
	ld.param.u64 	%rd10, [_Z2QKPKfS0_Pfii_param_2];
	ld.param.u32 	%r25, [_Z2QKPKfS0_Pfii_param_3];
	ld.param.u32 	%r26, [_Z2QKPKfS0_Pfii_param_4];
	cvta.to.global.u64 	%rd1, %rd12;
	cvta.to.global.u64 	%rd2, %rd11;
	mov.u32 	%r27, %ctaid.y;
	mov.u32 	%r28, %ntid.y;
	mov.u32 	%r29, %tid.y;
	mad.lo.s32 	%r1, %r27, %r28, %r29;
	mov.u32 	%r30, %ctaid.x;
	mov.u32 	%r31, %ntid.x;
	mov.u32 	%r32, %tid.x;
	mad.lo.s32 	%r2, %r30, %r31, %r32;
	max.s32 	%r33, %r1, %r2;
	setp.ge.s32 	%p1, %r33, %r25;
	@%p1 bra 	$L__BB0_15;
	setp.lt.s32 	%p2, %r26, 1;
	mov.f32 	%f114, 0f00000000;
	@%p2 bra 	$L__BB0_14;
	mul.lo.s32 	%r3, %r26, %r1;
	mul.lo.s32 	%r4, %r26, %r2;
	and.b32  	%r5, %r26, 15;
	setp.lt.u32 	%p3, %r26, 16;
	mov.f32 	%f114, 0f00000000;
	mov.b32 	%r44, 0;
	@%p3 bra 	$L__BB0_5;
	and.b32  	%r44, %r26, 2147483632;
	neg.s32 	%r42, %r44;
	mul.wide.u32 	%rd13, %r3, 4;
	add.s64 	%rd14, %rd13, %rd2;
	add.s64 	%rd41, %rd14, 32;
	add.s64 	%rd4, %rd1, 32;
	mov.f32 	%f114, 0f00000000;
	mov.u32 	%r41, %r4;
$L__BB0_4:
	.pragma "nounroll";
	mul.wide.s32 	%rd15, %r41, 4;
	add.s64 	%rd16, %rd4, %rd15;
	ld.global.f32 	%f18, [%rd41+-32];
	ld.global.f32 	%f19, [%rd16+-32];
	fma.rn.f32 	%f20, %f18, %f19, %f114;
	ld.global.f32 	%f21, [%rd41+-28];
	ld.global.f32 	%f22, [%rd16+-28];
	fma.rn.f32 	%f23, %f21, %f22, %f20;
	ld.global.f32 	%f24, [%rd41+-24];
	ld.global.f32 	%f25, [%rd16+-24];
	fma.rn.f32 	%f26, %f24, %f25, %f23;
	ld.global.f32 	%f27, [%rd41+-20];
	ld.global.f32 	%f28, [%rd16+-20];
	fma.rn.f32 	%f29, %f27, %f28, %f26;
	ld.global.f32 	%f30, [%rd41+-16];
	ld.global.f32 	%f31, [%rd16+-16];
	fma.rn.f32 	%f32, %f30, %f31, %f29;
	ld.global.f32 	%f33, [%rd41+-12];
	ld.global.f32 	%f34, [%rd16+-12];
	fma.rn.f32 	%f35, %f33, %f34, %f32;
	ld.global.f32 	%f36, [%rd41+-8];
	ld.global.f32 	%f37, [%rd16+-8];
	fma.rn.f32 	%f38, %f36, %f37, %f35;
	ld.global.f32 	%f39, [%rd41+-4];
	ld.global.f32 	%f40, [%rd16+-4];
	fma.rn.f32 	%f41, %f39, %f40, %f38;
	ld.global.f32 	%f42, [%rd41];
	ld.global.f32 	%f43, [%rd16];
	fma.rn.f32 	%f44, %f42, %f43, %f41;
	ld.global.f32 	%f45, [%rd41+4];
	ld.global.f32 	%f46, [%rd16+4];
	fma.rn.f32 	%f47, %f45, %f46, %f44;
	ld.global.f32 	%f48, [%rd41+8];
	ld.global.f32 	%f49, [%rd16+8];
	fma.rn.f32 	%f50, %f48, %f49, %f47;
	ld.global.f32 	%f51, [%rd41+12];
	ld.global.f32 	%f52, [%rd16+12];
	fma.rn.f32 	%f53, %f51, %f52, %f50;
	ld.global.f32 	%f54, [%rd41+16];
	ld.global.f32 	%f55, [%rd16+16];
	fma.rn.f32 	%f56, %f54, %f55, %f53;
	ld.global.f32 	%f57, [%rd41+20];
	ld.global.f32 	%f58, [%rd16+20];
	fma.rn.f32 	%f59, %f57, %f58, %f56;
	ld.global.f32 	%f60, [%rd41+24];
	ld.global.f32 	%f61, [%rd16+24];
	fma.rn.f32 	%f62, %f60, %f61, %f59;
	ld.global.f32 	%f63, [%rd41+28];
	ld.global.f32 	%f64, [%rd16+28];
	fma.rn.f32 	%f114, %f63, %f64, %f62;
	add.s32 	%r42, %r42, 16;
	add.s64 	%rd41, %rd41, 64;
	add.s32 	%r41, %r41, 16;
	setp.ne.s32 	%p4, %r42, 0;
	@%p4 bra 	$L__BB0_4;
$L__BB0_5:
	setp.eq.s32 	%p5, %r5, 0;
	@%p5 bra 	$L__BB0_14;
	and.b32  	%r13, %r26, 7;
	setp.lt.u32 	%p6, %r5, 8;
	@%p6 bra 	$L__BB0_8;
	add.s32 	%r35, %r44, %r3;
	mul.wide.u32 	%rd17, %r35, 4;
	add.s64 	%rd18, %rd2, %rd17;
	ld.global.f32 	%f66, [%rd18];
	add.s32 	%r36, %r44, %r4;
	mul.wide.s32 	%rd19, %r36, 4;
	add.s64 	%rd20, %rd1, %rd19;
	ld.global.f32 	%f67, [%rd20];
	fma.rn.f32 	%f68, %f66, %f67, %f114;
	cvt.u64.u32 	%rd21, %r3;
	cvt.u64.u32 	%rd22, %r44;
	add.s64 	%rd23, %rd22, %rd21;
	shl.b64 	%rd24, %rd23, 2;
	add.s64 	%rd25, %rd2, %rd24;
	ld.global.f32 	%f69, [%rd25+4];
	ld.global.f32 	%f70, [%rd20+4];
	fma.rn.f32 	%f71, %f69, %f70, %f68;
	ld.global.f32 	%f72, [%rd25+8];
	ld.global.f32 	%f73, [%rd20+8];
	fma.rn.f32 	%f74, %f72, %f73, %f71;
	ld.global.f32 	%f75, [%rd25+12];
	ld.global.f32 	%f76, [%rd20+12];
	fma.rn.f32 	%f77, %f75, %f76, %f74;
	ld.global.f32 	%f78, [%rd25+16];
	ld.global.f32 	%f79, [%rd20+16];
	fma.rn.f32 	%f80, %f78, %f79, %f77;
	ld.global.f32 	%f81, [%rd25+20];
	ld.global.f32 	%f82, [%rd20+20];
	fma.rn.f32 	%f83, %f81, %f82, %f80;
	ld.global.f32 	%f84, [%rd25+24];
	ld.global.f32 	%f85, [%rd20+24];
	fma.rn.f32 	%f86, %f84, %f85, %f83;
	ld.global.f32 	%f87, [%rd25+28];
	ld.global.f32 	%f88, [%rd20+28];
	fma.rn.f32 	%f114, %f87, %f88, %f86;
	add.s32 	%r44, %r44, 8;
$L__BB0_8:
	setp.eq.s32 	%p7, %r13, 0;
	@%p7 bra 	$L__BB0_14;
	and.b32  	%r16, %r26, 3;
	setp.lt.u32 	%p8, %r13, 4;
	@%p8 bra 	$L__BB0_11;
	add.s32 	%r37, %r44, %r3;
	mul.wide.u32 	%rd26, %r37, 4;
	add.s64 	%rd27, %rd2, %rd26;
	ld.global.f32 	%f90, [%rd27];
	add.s32 	%r38, %r44, %r4;
	mul.wide.s32 	%rd28, %r38, 4;
	add.s64 	%rd29, %rd1, %rd28;
	ld.global.f32 	%f91, [%rd29];
	fma.rn.f32 	%f92, %f90, %f91, %f114;
	cvt.u64.u32 	%rd30, %r3;
	cvt.u64.u32 	%rd31, %r44;
	add.s64 	%rd32, %rd31, %rd30;
	shl.b64 	%rd33, %rd32, 2;
	add.s64 	%rd34, %rd2, %rd33;
	ld.global.f32 	%f93, [%rd34+4];
	ld.global.f32 	%f94, [%rd29+4];
	fma.rn.f32 	%f95, %f93, %f94, %f92;
	ld.global.f32 	%f96, [%rd34+8];
	ld.global.f32 	%f97, [%rd29+8];
	fma.rn.f32 	%f98, %f96, %f97, %f95;
	ld.global.f32 	%f99, [%rd34+12];
	ld.global.f32 	%f100, [%rd29+12];
	fma.rn.f32 	%f114, %f99, %f100, %f98;
	add.s32 	%r44, %r44, 4;
$L__BB0_11:
	setp.eq.s32 	%p9, %r16, 0;
	@%p9 bra 	$L__BB0_14;
	add.s32 	%r47, %r44, %r4;
	add.s32 	%r39, %r44, %r3;
	mul.wide.u32 	%rd35, %r39, 4;
	add.s64 	%rd42, %rd2, %rd35;
	neg.s32 	%r46, %r16;
$L__BB0_13:
	.pragma "nounroll";
	mul.wide.s32 	%rd36, %r47, 4;
	add.s64 	%rd37, %rd1, %rd36;
	ld.global.f32 	%f101, [%rd42];
	ld.global.f32 	%f102, [%rd37];
	fma.rn.f32 	%f114, %f101, %f102, %f114;
	add.s32 	%r47, %r47, 1;
	add.s64 	%rd42, %rd42, 4;
	add.s32 	%r46, %r46, 1;
	setp.ne.s32 	%p10, %r46, 0;
	@%p10 bra 	$L__BB0_13;
$L__BB0_14:
	cvt.rn.f32.s32 	%f103, %r26;
	sqrt.rn.f32 	%f104, %f103;
	div.rn.f32 	%f105, %f114, %f104;
	mad.lo.s32 	%r40, %r25, %r1, %r2;
	cvta.to.global.u64 	%rd38, %rd10;
	mul.wide.s32 	%rd39, %r40, 4;
	add.s64 	%rd40, %rd38, %rd39;
	st.global.f32 	[%rd40], %f105;
$L__BB0_15:
	ret;

}
	// .globl	_Z13SoftmaxAndMulPKfS0_Pfii
.visible .entry _Z13SoftmaxAndMulPKfS0_Pfii(
	.param .u64 .ptr .align 1 _Z13SoftmaxAndMulPKfS0_Pfii_param_0,
	.param .u64 .ptr .align 1 _Z13SoftmaxAndMulPKfS0_Pfii_param_1,
	.param .u64 .ptr .align 1 _Z13SoftmaxAndMulPKfS0_Pfii_param_2,
	.param .u32 _Z13SoftmaxAndMulPKfS0_Pfii_param_3,
	.param .u32 _Z13SoftmaxAndMulPKfS0_Pfii_param_4
)
{
	.reg .pred 	%p<25>;
	.reg .b32 	%r<85>;
	.reg .b32 	%f<188>;
	.reg .b64 	%rd<36>;
	// demoted variable
	.shared .align 4 .b8 _ZZ13SoftmaxAndMulPKfS0_PfiiE16shared_max_block[64];
	// demoted variable
	.shared .align 4 .b8 _ZZ13SoftmaxAndMulPKfS0_PfiiE16shared_sum_block[64];
	ld.param.u64 	%rd5, [_Z13SoftmaxAndMulPKfS0_Pfii_param_0];
	ld.param.u64 	%rd6, [_Z13SoftmaxAndMulPKfS0_Pfii_param_1];
	ld.param.u64 	%rd4, [_Z13SoftmaxAndMulPKfS0_Pfii_param_2];
	ld.param.u32 	%r33, [_Z13SoftmaxAndMulPKfS0_Pfii_param_3];
	ld.param.u32 	%r34, [_Z13SoftmaxAndMulPKfS0_Pfii_param_4];
	cvta.to.global.u64 	%rd1, %rd6;
	cvta.to.global.u64 	%rd2, %rd5;
	mov.u32 	%r35, %ctaid.y;
	mov.u32 	%r36, %ntid.y;
	mov.u32 	%r37, %tid.y;
	mad.lo.s32 	%r1, %r35, %r36, %r37;
	mov.u32 	%r79, %tid.x;
	setp.ge.s32 	%p1, %r1, %r33;
	@%p1 bra 	$L__BB1_42;
	setp.ge.u32 	%p2, %r79, %r33;
	mov.f32 	%f179, 0fFF800000;
	@%p2 bra 	$L__BB1_4;
	mul.lo.s32 	%r3, %r33, %r1;
	mov.f32 	%f179, 0fFF800000;
	mov.u32 	%r4, %ntid.x;
	mov.u32 	%r77, %r79;
$L__BB1_3:
	add.s32 	%r38, %r77, %r3;
	mul.wide.s32 	%rd7, %r38, 4;
	add.s64 	%rd8, %rd2, %rd7;
	ld.global.f32 	%f20, [%rd8];
	max.f32 	%f179, %f179, %f20;
	add.s32 	%r77, %r77, %r4;
	setp.lt.s32 	%p3, %r77, %r33;
	@%p3 bra 	$L__BB1_3;
$L__BB1_4:
	shl.b32 	%r39, %r79, 2;
	mov.u32 	%r40, _ZZ13SoftmaxAndMulPKfS0_PfiiE16shared_max_block;
	add.s32 	%r7, %r40, %r39;
	st.shared.f32 	[%r7], %f179;
	bar.sync 	0;
	setp.gt.u32 	%p4, %r79, 31;
	@%p4 bra 	$L__BB1_16;
	mov.u32 	%r8, %ntid.x;
	add.s32 	%r41, %r79, 16;
	setp.ge.u32 	%p5, %r41, %r8;
	@%p5 bra 	$L__BB1_7;
	ld.shared.f32 	%f21, [%r7];
	ld.shared.f32 	%f22, [%r7+64];
	max.f32 	%f23, %f21, %f22;
	st.shared.f32 	[%r7], %f23;
$L__BB1_7:
	bar.sync 	0;
	add.s32 	%r42, %r79, 8;
	setp.ge.u32 	%p6, %r42, %r8;
	@%p6 bra 	$L__BB1_9;
	ld.shared.f32 	%f24, [%r7];
	ld.shared.f32 	%f25, [%r7+32];
	max.f32 	%f26, %f24, %f25;
	st.shared.f32 	[%r7], %f26;
$L__BB1_9:
	bar.sync 	0;
	add.s32 	%r43, %r79, 4;
	setp.ge.u32 	%p7, %r43, %r8;
	@%p7 bra 	$L__BB1_11;
	ld.shared.f32 	%f27, [%r7];
	ld.shared.f32 	%f28, [%r7+16];
	max.f32 	%f29, %f27, %f28;
	st.shared.f32 	[%r7], %f29;
$L__BB1_11:
	bar.sync 	0;
	add.s32 	%r44, %r79, 2;
	setp.ge.u32 	%p8, %r44, %r8;
	@%p8 bra 	$L__BB1_13;
	ld.shared.f32 	%f30, [%r7];
	ld.shared.f32 	%f31, [%r7+8];
	max.f32 	%f32, %f30, %f31;
	st.shared.f32 	[%r7], %f32;
$L__BB1_13:
	bar.sync 	0;
	add.s32 	%r45, %r79, 1;
	setp.ge.u32 	%p9, %r45, %r8;
	@%p9 bra 	$L__BB1_15;
	ld.shared.f32 	%f33, [%r7];
	ld.shared.f32 	%f34, [%r7+4];
	max.f32 	%f35, %f33, %f34;
	st.shared.f32 	[%r7], %f35;
$L__BB1_15:
	bar.sync 	0;
$L__BB1_16:
	setp.ge.u32 	%p10, %r79, %r33;
	bar.sync 	0;
	mov.f32 	%f181, 0f00000000;
	ld.shared.f32 	%f4, [_ZZ13SoftmaxAndMulPKfS0_PfiiE16shared_max_block];
	@%p10 bra 	$L__BB1_19;
	mul.lo.s32 	%r9, %r33, %r1;
	mov.f32 	%f181, 0f00000000;
	mov.u32 	%r10, %ntid.x;
	mov.u32 	%r78, %r79;
$L__BB1_18:
	add.s32 	%r46, %r78, %r9;
	mul.wide.s32 	%rd9, %r46, 4;
	add.s64 	%rd10, %rd2, %rd9;
	ld.global.f32 	%f38, [%rd10];
	sub.f32 	%f39, %f38, %f4;
	fma.rn.f32 	%f40, %f39, 0f3BBB989D, 0f3F000000;
	cvt.sat.f32.f32 	%f41, %f40;
	mov.f32 	%f42, 0f4B400001;
	mov.f32 	%f43, 0f437C0000;
	fma.rm.f32 	%f44, %f41, %f43, %f42;
	add.f32 	%f45, %f44, 0fCB40007F;
	neg.f32 	%f46, %f45;
	fma.rn.f32 	%f47, %f39, 0f3FB8AA3B, %f46;
	fma.rn.f32 	%f48, %f39, 0f32A57060, %f47;
	mov.b32 	%r47, %f44;
	shl.b32 	%r48, %r47, 23;
	mov.b32 	%f49, %r48;
	ex2.approx.ftz.f32 	%f50, %f48;
	fma.rn.f32 	%f181, %f50, %f49, %f181;
	add.s32 	%r78, %r78, %r10;
	setp.lt.s32 	%p11, %r78, %r33;
	@%p11 bra 	$L__BB1_18;
$L__BB1_19:
	setp.gt.u32 	%p12, %r79, 31;
	mov.u32 	%r50, _ZZ13SoftmaxAndMulPKfS0_PfiiE16shared_sum_block;
	add.s32 	%r13, %r50, %r39;
	st.shared.f32 	[%r13], %f181;
	bar.sync 	0;
	@%p12 bra 	$L__BB1_31;
	mov.u32 	%r14, %ntid.x;
	add.s32 	%r51, %r79, 16;
	setp.ge.u32 	%p13, %r51, %r14;
	@%p13 bra 	$L__BB1_22;
	ld.shared.f32 	%f51, [%r13+64];
	ld.shared.f32 	%f52, [%r13];
	add.f32 	%f53, %f51, %f52;
	st.shared.f32 	[%r13], %f53;
$L__BB1_22:
	bar.sync 	0;
	add.s32 	%r52, %r79, 8;
	setp.ge.u32 	%p14, %r52, %r14;
	@%p14 bra 	$L__BB1_24;
	ld.shared.f32 	%f54, [%r13+32];
	ld.shared.f32 	%f55, [%r13];
	add.f32 	%f56, %f54, %f55;
	st.shared.f32 	[%r13], %f56;
$L__BB1_24:
	bar.sync 	0;
	add.s32 	%r53, %r79, 4;
	setp.ge.u32 	%p15, %r53, %r14;
	@%p15 bra 	$L__BB1_26;
	ld.shared.f32 	%f57, [%r13+16];
	ld.shared.f32 	%f58, [%r13];
	add.f32 	%f59, %f57, %f58;
	st.shared.f32 	[%r13], %f59;
$L__BB1_26:
	bar.sync 	0;
	add.s32 	%r54, %r79, 2;
	setp.ge.u32 	%p16, %r54, %r14;
	@%p16 bra 	$L__BB1_28;
	ld.shared.f32 	%f60, [%r13+8];
	ld.shared.f32 	%f61, [%r13];
	add.f32 	%f62, %f60, %f61;
	st.shared.f32 	[%r13], %f62;
$L__BB1_28:
	bar.sync 	0;
	add.s32 	%r55, %r79, 1;
	setp.ge.u32 	%p17, %r55, %r14;
	@%p17 bra 	$L__BB1_30;
	ld.shared.f32 	%f63, [%r13+4];
	ld.shared.f32 	%f64, [%r13];
	add.f32 	%f65, %f63, %f64;
	st.shared.f32 	[%r13], %f65;
$L__BB1_30:
	bar.sync 	0;
$L__BB1_31:
	bar.sync 	0;
	ld.shared.f32 	%f8, [_ZZ13SoftmaxAndMulPKfS0_PfiiE16shared_sum_block];
	setp.ge.s32 	%p18, %r79, %r34;
	@%p18 bra 	$L__BB1_42;
	mul.lo.s32 	%r15, %r33, %r1;
	mul.lo.s32 	%r16, %r34, %r1;
	and.b32  	%r17, %r33, 3;
	and.b32  	%r18, %r33, 2147483644;
	and.b32  	%r19, %r33, 1;
	neg.s32 	%r20, %r18;
	shl.b32 	%r21, %r34, 2;
	cvta.to.global.u64 	%rd3, %rd4;
	cvt.u64.u32 	%rd23, %r15;
	mul.wide.s32 	%rd28, %r34, 4;
$L__BB1_33:
	setp.lt.u32 	%p19, %r33, 4;
	mov.f32 	%f183, 0f00000000;
	mov.b32 	%r84, 0;
	@%p19 bra 	$L__BB1_36;
	mov.f32 	%f183, 0f00000000;
	mov.u32 	%r80, %r15;
	mov.u32 	%r81, %r79;
	mov.u32 	%r82, %r20;
$L__BB1_35:
	.pragma "nounroll";
	mul.wide.u32 	%rd11, %r80, 4;
	add.s64 	%rd12, %rd2, %rd11;
	ld.global.f32 	%f69, [%rd12];
	sub.f32 	%f70, %f69, %f4;
	fma.rn.f32 	%f71, %f70, 0f3BBB989D, 0f3F000000;
	cvt.sat.f32.f32 	%f72, %f71;
	mov.f32 	%f73, 0f4B400001;
	mov.f32 	%f74, 0f437C0000;
	fma.rm.f32 	%f75, %f72, %f74, %f73;
	add.f32 	%f76, %f75, 0fCB40007F;
	neg.f32 	%f77, %f76;
	fma.rn.f32 	%f78, %f70, 0f3FB8AA3B, %f77;
	fma.rn.f32 	%f79, %f70, 0f32A57060, %f78;
	mov.b32 	%r57, %f75;
	shl.b32 	%r58, %r57, 23;
	mov.b32 	%f80, %r58;
	ex2.approx.ftz.f32 	%f81, %f79;
	mul.f32 	%f82, %f81, %f80;
	div.rn.f32 	%f83, %f82, %f8;
	mul.wide.s32 	%rd13, %r81, 4;
	add.s64 	%rd14, %rd1, %rd13;
	ld.global.f32 	%f84, [%rd14];
	fma.rn.f32 	%f85, %f84, %f83, %f183;
	ld.global.f32 	%f86, [%rd12+4];
	sub.f32 	%f87, %f86, %f4;
	fma.rn.f32 	%f88, %f87, 0f3BBB989D, 0f3F000000;
	cvt.sat.f32.f32 	%f89, %f88;
	fma.rm.f32 	%f90, %f89, %f74, %f73;
	add.f32 	%f91, %f90, 0fCB40007F;
	neg.f32 	%f92, %f91;
	fma.rn.f32 	%f93, %f87, 0f3FB8AA3B, %f92;
	fma.rn.f32 	%f94, %f87, 0f32A57060, %f93;
	mov.b32 	%r59, %f90;
	shl.b32 	%r60, %r59, 23;
	mov.b32 	%f95, %r60;
	ex2.approx.ftz.f32 	%f96, %f94;
	mul.f32 	%f97, %f96, %f95;
	div.rn.f32 	%f98, %f97, %f8;
	add.s64 	%rd16, %rd14, %rd28;
	ld.global.f32 	%f99, [%rd16];
	fma.rn.f32 	%f100, %f99, %f98, %f85;
	ld.global.f32 	%f101, [%rd12+8];
	sub.f32 	%f102, %f101, %f4;
	fma.rn.f32 	%f103, %f102, 0f3BBB989D, 0f3F000000;
	cvt.sat.f32.f32 	%f104, %f103;
	fma.rm.f32 	%f105, %f104, %f74, %f73;
	add.f32 	%f106, %f105, 0fCB40007F;
	neg.f32 	%f107, %f106;
	fma.rn.f32 	%f108, %f102, 0f3FB8AA3B, %f107;
	fma.rn.f32 	%f109, %f102, 0f32A57060, %f108;
	mov.b32 	%r61, %f105;
	shl.b32 	%r62, %r61, 23;
	mov.b32 	%f110, %r62;
	ex2.approx.ftz.f32 	%f111, %f109;
	mul.f32 	%f112, %f111, %f110;
	div.rn.f32 	%f113, %f112, %f8;
	add.s64 	%rd17, %rd16, %rd28;
	ld.global.f32 	%f114, [%rd17];
	fma.rn.f32 	%f115, %f114, %f113, %f100;
	ld.global.f32 	%f116, [%rd12+12];
	sub.f32 	%f117, %f116, %f4;
	fma.rn.f32 	%f118, %f117, 0f3BBB989D, 0f3F000000;
	cvt.sat.f32.f32 	%f119, %f118;
	fma.rm.f32 	%f120, %f119, %f74, %f73;
	add.f32 	%f121, %f120, 0fCB40007F;
	neg.f32 	%f122, %f121;
	fma.rn.f32 	%f123, %f117, 0f3FB8AA3B, %f122;
	fma.rn.f32 	%f124, %f117, 0f32A57060, %f123;
	mov.b32 	%r63, %f120;
	shl.b32 	%r64, %r63, 23;
	mov.b32 	%f125, %r64;
	ex2.approx.ftz.f32 	%f126, %f124;
	mul.f32 	%f127, %f126, %f125;
	div.rn.f32 	%f128, %f127, %f8;
	add.s64 	%rd18, %rd17, %rd28;
	ld.global.f32 	%f129, [%rd18];
	fma.rn.f32 	%f183, %f129, %f128, %f115;
	add.s32 	%r82, %r82, 4;
	add.s32 	%r81, %r81, %r21;
	add.s32 	%r80, %r80, 4;
	setp.ne.s32 	%p20, %r82, 0;
	mov.u32 	%r84, %r18;
	@%p20 bra 	$L__BB1_35;
$L__BB1_36:
	setp.eq.s32 	%p21, %r17, 0;
	@%p21 bra 	$L__BB1_41;
	setp.eq.s32 	%p22, %r17, 1;
	@%p22 bra 	$L__BB1_39;
	add.s32 	%r65, %r84, %r15;
	mul.wide.u32 	%rd19, %r65, 4;
	add.s64 	%rd20, %rd2, %rd19;
	ld.global.f32 	%f131, [%rd20];
	sub.f32 	%f132, %f131, %f4;
	fma.rn.f32 	%f133, %f132, 0f3BBB989D, 0f3F000000;
	cvt.sat.f32.f32 	%f134, %f133;
	mov.f32 	%f135, 0f4B400001;
	mov.f32 	%f136, 0f437C0000;
	fma.rm.f32 	%f137, %f134, %f136, %f135;
	add.f32 	%f138, %f137, 0fCB40007F;
	neg.f32 	%f139, %f138;
	fma.rn.f32 	%f140, %f132, 0f3FB8AA3B, %f139;
	fma.rn.f32 	%f141, %f132, 0f32A57060, %f140;
	mov.b32 	%r66, %f137;
	shl.b32 	%r67, %r66, 23;
	mov.b32 	%f142, %r67;
	ex2.approx.ftz.f32 	%f143, %f141;
	mul.f32 	%f144, %f143, %f142;
	div.rn.f32 	%f145, %f144, %f8;
	mad.lo.s32 	%r68, %r84, %r34, %r79;
	mul.wide.s32 	%rd21, %r68, 4;
	add.s64 	%rd22, %rd1, %rd21;
	ld.global.f32 	%f146, [%rd22];
	fma.rn.f32 	%f147, %f146, %f145, %f183;
	cvt.u64.u32 	%rd24, %r84;
	add.s64 	%rd25, %rd24, %rd23;
	shl.b64 	%rd26, %rd25, 2;
	add.s64 	%rd27, %rd2, %rd26;
	ld.global.f32 	%f148, [%rd27+4];
	sub.f32 	%f149, %f148, %f4;
	fma.rn.f32 	%f150, %f149, 0f3BBB989D, 0f3F000000;
	cvt.sat.f32.f32 	%f151, %f150;
	fma.rm.f32 	%f152, %f151, %f136, %f135;
	add.f32 	%f153, %f152, 0fCB40007F;
	neg.f32 	%f154, %f153;
	fma.rn.f32 	%f155, %f149, 0f3FB8AA3B, %f154;
	fma.rn.f32 	%f156, %f149, 0f32A57060, %f155;
	mov.b32 	%r69, %f152;
	shl.b32 	%r70, %r69, 23;
	mov.b32 	%f157, %r70;
	ex2.approx.ftz.f32 	%f158, %f156;
	mul.f32 	%f159, %f158, %f157;
	div.rn.f32 	%f160, %f159, %f8;
	add.s64 	%rd29, %rd22, %rd28;
	ld.global.f32 	%f161, [%rd29];
	fma.rn.f32 	%f183, %f161, %f160, %f147;
	add.s32 	%r84, %r84, 2;
$L__BB1_39:
	setp.eq.s32 	%p23, %r19, 0;
	@%p23 bra 	$L__BB1_41;
	add.s32 	%r71, %r84, %r15;
	mul.wide.u32 	%rd30, %r71, 4;
	add.s64 	%rd31, %rd2, %rd30;
	ld.global.f32 	%f162, [%rd31];
	sub.f32 	%f163, %f162, %f4;
	fma.rn.f32 	%f164, %f163, 0f3BBB989D, 0f3F000000;
	cvt.sat.f32.f32 	%f165, %f164;
	mov.f32 	%f166, 0f4B400001;
	mov.f32 	%f167, 0f437C0000;
	fma.rm.f32 	%f168, %f165, %f167, %f166;
	add.f32 	%f169, %f168, 0fCB40007F;
	neg.f32 	%f170, %f169;
	fma.rn.f32 	%f171, %f163, 0f3FB8AA3B, %f170;
	fma.rn.f32 	%f172, %f163, 0f32A57060, %f171;
	mov.b32 	%r72, %f168;
	shl.b32 	%r73, %r72, 23;
	mov.b32 	%f173, %r73;
	ex2.approx.ftz.f32 	%f174, %f172;
	mul.f32 	%f175, %f174, %f173;
	div.rn.f32 	%f176, %f175, %f8;
	mad.lo.s32 	%r74, %r84, %r34, %r79;
	mul.wide.s32 	%rd32, %r74, 4;
	add.s64 	%rd33, %rd1, %rd32;
	ld.global.f32 	%f177, [%rd33];
	fma.rn.f32 	%f183, %f177, %f176, %f183;
$L__BB1_41:
	add.s32 	%r75, %r79, %r16;
	mul.wide.s32 	%rd34, %r75, 4;
	add.s64 	%rd35, %rd3, %rd34;
	st.global.f32 	[%rd35], %f183;
	mov.u32 	%r76, %ntid.x;
	add.s32 	%r79, %r79, %r76;
	setp.lt.s32 	%p24, %r79, %r34;
	@%p24 bra 	$L__BB1_33;
$L__BB1_42:
	ret;

}


// ===== COMPILED SASS (sm_100) =====

	.target	sm_100

	.elftype	@"ET_EXEC"


//--------------------- .note.nv.tkinfo           --------------------------
	.section	.note.nv.tkinfo,"",@"SHT_NOTE"
	.sectionflags	@"SHF_NOTE_NV_TKINFO"
	.tkinfo
        /*0018*/ 	.word	0x00000002
        /*0030*/ 	.string	""
        /*0030*/ 	.string	"ptxas"
        /*0030*/ 	.string	"Cuda compilation tools, release 13.0, V13.0.88"
        /*0030*/ 	.string	"Build cuda_13.0.r13.0/compiler.36424714_0"
        /*0030*/ 	.string	"-arch sm_100 -m 64 "



//--------------------- .note.nv.cuinfo           --------------------------
	.section	.note.nv.cuinfo,"",@"SHT_NOTE"
	.sectionflags	@"SHF_NOTE_NV_CUINFO"
        /*0018*/ 	.short	0x0002
        /*001a*/ 	.short	0x0064
        /*001c*/ 	.short	0x0082
	.zero		2


//--------------------- .nv.info                  --------------------------
	.section	.nv.info,"",@"SHT_CUDA_INFO"
	.align	4


	//----- nvinfo : EIATTR_REGCOUNT
	.align		4
        /*0000*/ 	.byte	0x04, 0x2f
        /*0002*/ 	.short	(.L_1 - .L_0)
	.align		4
.L_0:
        /*0004*/ 	.word	index@(_Z2QKPKfS0_Pfii)
        /*0008*/ 	.word	0x0000001f


	//----- nvinfo : EIATTR_FRAME_SIZE
	.align		4
.L_1:
        /*000c*/ 	.byte	0x04, 0x11
        /*000e*/ 	.short	(.L_3 - .L_2)
	.align		4
.L_2:
        /*0010*/ 	.word	index@($__internal_2_$__cuda_sm3x_div_rn_noftz_f32_slowpath)
        /*0014*/ 	.word	0x00000000


	//----- nvinfo : EIATTR_FRAME_SIZE
	.align		4
.L_3:
        /*0018*/ 	.byte	0x04, 0x11
        /*001a*/ 	.short	(.L_5 - .L_4)
	.align		4
.L_4:
        /*001c*/ 	.word	index@($__internal_1_$__cuda_sm20_sqrt_rn_f32_slowpath)
        /*0020*/ 	.word	0x00000000


	//----- nvinfo : EIATTR_FRAME_SIZE
	.align		4
.L_5:
        /*0024*/ 	.byte	0x04, 0x11
        /*0026*/ 	.short	(.L_7 - .L_6)
	.align		4
.L_6:
        /*0028*/ 	.word	index@(_Z2QKPKfS0_Pfii)
        /*002c*/ 	.word	0x00000000


	//----- nvinfo : EIATTR_REGCOUNT
	.align		4
.L_7:
        /*0030*/ 	.byte	0x04, 0x2f
        /*0032*/ 	.short	(.L_9 - .L_8)
	.align		4
.L_8:
        /*0034*/ 	.word	index@(_Z13SoftmaxAndMulPKfS0_Pfii)
        /*0038*/ 	.word	0x0000001f


	//----- nvinfo : EIATTR_FRAME_SIZE
	.align		4
.L_9:
        /*003c*/ 	.byte	0x04, 0x11
        /*003e*/ 	.short	(.L_11 - .L_10)
	.align		4
.L_10:
        /*0040*/ 	.word	index@($__internal_0_$__cuda_sm3x_div_rn_noftz_f32_slowpath)
        /*0044*/ 	.word	0x00000000


	//----- nvinfo : EIATTR_FRAME_SIZE
	.align		4
.L_11:
        /*0048*/ 	.byte	0x04, 0x11
        /*004a*/ 	.short	(.L_13 - .L_12)
	.align		4
.L_12:
        /*004c*/ 	.word	index@(_Z13SoftmaxAndMulPKfS0_Pfii)
        /*0050*/ 	.word	0x00000000


	//----- nvinfo : EIATTR_MIN_STACK_SIZE
	.align		4
.L_13:
        /*0054*/ 	.byte	0x04, 0x12
        /*0056*/ 	.short	(.L_15 - .L_14)
	.align		4
.L_14:
        /*0058*/ 	.word	index@(_Z13SoftmaxAndMulPKfS0_Pfii)
        /*005c*/ 	.word	0x00000000


	//----- nvinfo : EIATTR_MIN_STACK_SIZE
	.align		4
.L_15:
        /*0060*/ 	.byte	0x04, 0x12
        /*0062*/ 	.short	(.L_17 - .L_16)
	.align		4
.L_16:
        /*0064*/ 	.word	index@(_Z2QKPKfS0_Pfii)
        /*0068*/ 	.word	0x00000000
.L_17:


//--------------------- .nv.compat                --------------------------
	.section	.nv.compat,"",@"SHT_CUDA_COMPAT_INFO"
	.align	4
        /*0000*/ 	.byte	0x02, 0x09, 0x00, 0x00, 0x02, 0x02, 0x01, 0x00, 0x02, 0x05, 0x05, 0x00, 0x03, 0x07, 0x01, 0x01
        /*0010*/ 	.byte	0x02, 0x03, 0x00, 0x00, 0x02, 0x06, 0x01, 0x00, 0x04, 0x0b, 0x08, 0x00, 0x01, 0x00, 0x00, 0x00
        /*0020*/ 	.byte	0x00, 0x00, 0x00, 0x00


//--------------------- .nv.info._Z13SoftmaxAndMulPKfS0_Pfii --------------------------
	.section	.nv.info._Z13SoftmaxAndMulPKfS0_Pfii,"",@"SHT_CUDA_INFO"
	.sectionflags	@""
	.align	4


	//----- nvinfo : EIATTR_CUDA_API_VERSION
	.align		4
        /*0000*/ 	.byte	0x04, 0x37
        /*0002*/ 	.short	(.L_19 - .L_18)
.L_18:
        /*0004*/ 	.word	0x00000082


	//----- nvinfo : EIATTR_KPARAM_INFO
	.align		4
.L_19:
        /*0008*/ 	.byte	0x04, 0x17
        /*000a*/ 	.short	(.L_21 - .L_20)
.L_20:
        /*000c*/ 	.word	0x00000000
        /*0010*/ 	.short	0x0004
        /*0012*/ 	.short	0x001c
        /*0014*/ 	.byte	0x00, 0xf0, 0x11, 0x00


	//----- nvinfo : EIATTR_KPARAM_INFO
	.align		4
.L_21:
        /*0018*/ 	.byte	0x04, 0x17
        /*001a*/ 	.short	(.L_23 - .L_22)
.L_22:
        /*001c*/ 	.word	0x00000000
        /*0020*/ 	.short	0x0003
        /*0022*/ 	.short	0x0018
        /*0024*/ 	.byte	0x00, 0xf0, 0x11, 0x00


	//----- nvinfo : EIATTR_KPARAM_INFO
	.align		4
.L_23:
        /*0028*/ 	.byte	0x04, 0x17
        /*002a*/ 	.short	(.L_25 - .L_24)
.L_24:
        /*002c*/ 	.word	0x00000000
        /*0030*/ 	.short	0x0002
        /*0032*/ 	.short	0x0010
        /*0034*/ 	.byte	0x00, 0xf5, 0x21, 0x00


	//----- nvinfo : EIATTR_KPARAM_INFO
	.align		4
.L_25:
        /*0038*/ 	.byte	0x04, 0x17
        /*003a*/ 	.short	(.L_27 - .L_26)
.L_26:
        /*003c*/ 	.word	0x00000000
        /*0040*/ 	.short	0x0001
        /*0042*/ 	.short	0x0008
        /*0044*/ 	.byte	0x00, 0xf5, 0x21, 0x00


	//----- nvinfo : EIATTR_KPARAM_INFO
	.align		4
.L_27:
        /*0048*/ 	.byte	0x04, 0x17
        /*004a*/ 	.short	(.L_29 - .L_28)
.L_28:
        /*004c*/ 	.word	0x00000000
        /*0050*/ 	.short	0x0000
        /*0052*/ 	.short	0x0000
        /*0054*/ 	.byte	0x00, 0xf5, 0x21, 0x00


	//----- nvinfo : EIATTR_SPARSE_MMA_MASK
	.align		4
.L_29:
        /*0058*/ 	.byte	0x03, 0x50
        /*005a*/ 	.short	0x0000


	//----- nvinfo : EIATTR_MAXREG_COUNT
	.align		4
        /*005c*/ 	.byte	0x03, 0x1b
        /*005e*/ 	.short	0x00ff


	//----- nvinfo : EIATTR_NUM_BARRIERS
	.align		4
        /*0060*/ 	.byte	0x02, 0x4c
        /*0062*/ 	.byte	0x01
	.zero		1


	//----- nvinfo : EIATTR_MERCURY_ISA_VERSION
	.align		4
        /*0064*/ 	.byte	0x03, 0x5f
        /*0066*/ 	.short	0x0101


	//----- nvinfo : EIATTR_VRC_CTA_INIT_COUNT
	.align		4
        /*0068*/ 	.byte	0x02, 0x4a
	.zero		1
	.zero		1


	//----- nvinfo : EIATTR_EXIT_INSTR_OFFSETS
	.align		4
        /*006c*/ 	.byte	0x04, 0x1c
        /*006e*/ 	.short	(.L_31 - .L_30)


	//   ....[0]....
.L_30:
        /*0070*/ 	.word	0x00000070


	//   ....[1]....
        /*0074*/ 	.word	0x00000940


	//   ....[2]....
        /*0078*/ 	.word	0x00001970


	//----- nvinfo : EIATTR_CRS_STACK_SIZE
	.align		4
.L_31:
        /*007c*/ 	.byte	0x04, 0x1e
        /*007e*/ 	.short	(.L_33 - .L_32)
.L_32:
        /*0080*/ 	.word	0x00000000


	//----- nvinfo : EIATTR_CBANK_PARAM_SIZE
	.align		4
.L_33:
        /*0084*/ 	.byte	0x03, 0x19
        /*0086*/ 	.short	0x0020


	//----- nvinfo : EIATTR_PARAM_CBANK
	.align		4
        /*0088*/ 	.byte	0x04, 0x0a
        /*008a*/ 	.short	(.L_35 - .L_34)
	.align		4
.L_34:
        /*008c*/ 	.word	index@(.nv.constant0._Z13SoftmaxAndMulPKfS0_Pfii)
        /*0090*/ 	.short	0x0380
        /*0092*/ 	.short	0x0020


	//----- nvinfo : EIATTR_SW_WAR
	.align		4
.L_35:
        /*0094*/ 	.byte	0x04, 0x36
        /*0096*/ 	.short	(.L_37 - .L_36)
.L_36:
        /*0098*/ 	.word	0x00000008
.L_37:


//--------------------- .nv.info._Z2QKPKfS0_Pfii  --------------------------
	.section	.nv.info._Z2QKPKfS0_Pfii,"",@"SHT_CUDA_INFO"
	.sectionflags	@""
	.align	4


	//----- nvinfo : EIATTR_CUDA_API_VERSION
	.align		4
        /*0000*/ 	.byte	0x04, 0x37
        /*0002*/ 	.short	(.L_39 - .L_38)
.L_38:
        /*0004*/ 	.word	0x00000082


	//----- nvinfo : EIATTR_KPARAM_INFO
	.align		4
.L_39:
        /*0008*/ 	.byte	0x04, 0x17
        /*000a*/ 	.short	(.L_41 - .L_40)
.L_40:
        /*000c*/ 	.word	0x00000000
        /*0010*/ 	.short	0x0004
        /*0012*/ 	.short	0x001c
        /*0014*/ 	.byte	0x00, 0xf0, 0x11, 0x00


	//----- nvinfo : EIATTR_KPARAM_INFO
	.align		4
.L_41:
        /*0018*/ 	.byte	0x04, 0x17
        /*001a*/ 	.short	(.L_43 - .L_42)
.L_42:
        /*001c*/ 	.word	0x00000000
        /*0020*/ 	.short	0x0003
        /*0022*/ 	.short	0x0018
        /*0024*/ 	.byte	0x00, 0xf0, 0x11, 0x00


	//----- nvinfo : EIATTR_KPARAM_INFO
	.align		4
.L_43:
        /*0028*/ 	.byte	0x04, 0x17
        /*002a*/ 	.short	(.L_45 - .L_44)
.L_44:
        /*002c*/ 	.word	0x00000000
        /*0030*/ 	.short	0x0002
        /*0032*/ 	.short	0x0010
        /*0034*/ 	.byte	0x00, 0xf5, 0x21, 0x00


	//----- nvinfo : EIATTR_KPARAM_INFO
	.align		4
.L_45:
        /*0038*/ 	.byte	0x04, 0x17
        /*003a*/ 	.short	(.L_47 - .L_46)
.L_46:
        /*003c*/ 	.word	0x00000000
        /*0040*/ 	.short	0x0001
        /*0042*/ 	.short	0x0008
        /*0044*/ 	.byte	0x00, 0xf5, 0x21, 0x00


	//----- nvinfo : EIATTR_KPARAM_INFO
	.align		4
.L_47:
        /*0048*/ 	.byte	0x04, 0x17
        /*004a*/ 	.short	(.L_49 - .L_48)
.L_48:
        /*004c*/ 	.word	0x00000000
        /*0050*/ 	.short	0x0000
        /*0052*/ 	.short	0x0000
        /*0054*/ 	.byte	0x00, 0xf5, 0x21, 0x00


	//----- nvinfo : EIATTR_SPARSE_MMA_MASK
	.align		4
.L_49:
        /*0058*/ 	.byte	0x03, 0x50
        /*005a*/ 	.short	0x0000


	//----- nvinfo : EIATTR_MAXREG_COUNT
	.align		4
        /*005c*/ 	.byte	0x03, 0x1b
        /*005e*/ 	.short	0x00ff


	//----- nvinfo : EIATTR_MERCURY_ISA_VERSION
	.align		4
        /*0060*/ 	.byte	0x03, 0x5f
        /*0062*/ 	.short	0x0101


	//----- nvinfo : EIATTR_VRC_CTA_INIT_COUNT
	.align		4
        /*0064*/ 	.byte	0x02, 0x4a
	.zero		1
	.zero		1


	//----- nvinfo : EIATTR_EXIT_INSTR_OFFSETS
	.align		4
        /*0068*/ 	.byte	0x04, 0x1c
        /*006a*/ 	.short	(.L_51 - .L_50)


	//   ....[0]....
.L_50:
        /*006c*/ 	.word	0x000000c0


	//   ....[1]....
        /*0070*/ 	.word	0x00000d80


	//----- nvinfo : EIATTR_CRS_STACK_SIZE
	.align		4
.L_51:
        /*0074*/ 	.byte	0x04, 0x1e
        /*0076*/ 	.short	(.L_53 - .L_52)
.L_52:
        /*0078*/ 	.word	0x00000000


	//----- nvinfo : EIATTR_CBANK_PARAM_SIZE
	.align		4
.L_53:
        /*007c*/ 	.byte	0x03, 0x19
        /*007e*/ 	.short	0x0020


	//----- nvinfo : EIATTR_PARAM_CBANK
	.align		4
        /*0080*/ 	.byte	0x04, 0x0a
        /*0082*/ 	.short	(.L_55 - .L_54)
	.align		4
.L_54:
        /*0084*/ 	.word	index@(.nv.constant0._Z2QKPKfS0_Pfii)
        /*0088*/ 	.short	0x0380
        /*008a*/ 	.short	0x0020


	//----- nvinfo : EIATTR_SW_WAR
	.align		4
.L_55:
        /*008c*/ 	.byte	0x04, 0x36
        /*008e*/ 	.short	(.L_57 - .L_56)
.L_56:
        /*0090*/ 	.word	0x00000008
.L_57:


//--------------------- .nv.callgraph             --------------------------
	.section	.nv.callgraph,"",@"SHT_CUDA_CALLGRAPH"
	.align	4
	.sectionentsize	8
	.align		4
        /*0000*/ 	.word	0x00000000
	.align		4
        /*0004*/ 	.word	0xffffffff
	.align		4
        /*0008*/ 	.word	0x00000000
	.align		4
        /*000c*/ 	.word	0xfffffffe
	.align		4
        /*0010*/ 	.word	0x00000000
	.align		4
        /*0014*/ 	.word	0xfffffffd
	.align		4
        /*0018*/ 	.word	0x00000000
	.align		4
        /*001c*/ 	.word	0xfffffffc


//--------------------- .text._Z13SoftmaxAndMulPKfS0_Pfii --------------------------
	.section	.text._Z13SoftmaxAndMulPKfS0_Pfii,"ax",@progbits
	.align	128
        .global         _Z13SoftmaxAndMulPKfS0_Pfii
        .type           _Z13SoftmaxAndMulPKfS0_Pfii,@function
        .size           _Z13SoftmaxAndMulPKfS0_Pfii,(.L_x_62 - _Z13SoftmaxAndMulPKfS0_Pfii)
        .other          _Z13SoftmaxAndMulPKfS0_Pfii,@"STO_CUDA_ENTRY STV_DEFAULT"
_Z13SoftmaxAndMulPKfS0_Pfii:
.text._Z13SoftmaxAndMulPKfS0_Pfii:
[----:B------:R-:W-:Y:S01]  /*0000*/  LDC R1, c[0x0][0x37c] ;  /* 0x0000df00ff017b82 */ /* 0x000fe20000000800 */
[----:B------:R-:W0:Y:S07]  /*0010*/  S2R R3, SR_TID.Y ;  /* 0x0000000000037919 */ /* 0x000e2e0000002200 */
[----:B------:R-:W0:Y:S01]  /*0020*/  S2UR UR4, SR_CTAID.Y ;  /* 0x00000000000479c3 */ /* 0x000e220000002600 */
[----:B------:R-:W1:Y:S07]  /*0030*/  LDCU UR7, c[0x0][0x398] ;  /* 0x00007300ff0777ac */ /* 0x000e6e0008000800 */
[----:B------:R-:W0:Y:S02]  /*0040*/  LDC R22, c[0x0][0x364] ;  /* 0x0000d900ff167b82 */ /* 0x000e240000000800 */
[----:B0-----:R-:W-:-:S05]  /*0050*/  IMAD R22, R22, UR4, R3 ;  /* 0x0000000416167c24 */ /* 0x001fca000f8e0203 */
[----:B-1----:R-:W-:-:S13]  /*0060*/  ISETP.GE.AND P0, PT, R22, UR7, PT ;  /* 0x0000000716007c0c */ /* 0x002fda000bf06270 */
[----:B------:R-:W-:Y:S05]  /*0070*/  @P0 EXIT ;  /* 0x000000000000094d */ /* 0x000fea0003800000 */
[----:B------:R-:W0:Y:S01]  /*0080*/  S2R R21, SR_TID.X ;  /* 0x0000000000157919 */ /* 0x000e220000002100 */
[----:B------:R-:W1:Y:S01]  /*0090*/  LDCU.64 UR8, c[0x0][0x358] ;  /* 0x00006b00ff0877ac */ /* 0x000e620008000a00 */
[----:B------:R-:W-:Y:S01]  /*00a0*/  BSSY.RECONVERGENT B0, `(.L_x_0) ;  /* 0x000000f000007945 */ /* 0x000fe20003800200 */
[----:B------:R-:W-:Y:S02]  /*00b0*/  MOV R0, 0xff800000 ;  /* 0xff80000000007802 */ /* 0x000fe40000000f00 */
[----:B0-----:R-:W-:-:S13]  /*00c0*/  ISETP.GE.U32.AND P0, PT, R21, UR7, PT ;  /* 0x0000000715007c0c */ /* 0x001fda000bf06070 */
[----:B-1----:R-:W-:Y:S05]  /*00d0*/  @P0 BRA `(.L_x_1) ;  /* 0x00000000002c0947 */ /* 0x002fea0003800000 */
[----:B------:R-:W0:Y:S01]  /*00e0*/  LDC R6, c[0x0][0x360] ;  /* 0x0000d800ff067b82 */ /* 0x000e220000000800 */
[----:B------:R-:W-:Y:S02]  /*00f0*/  MOV R0, 0xff800000 ;  /* 0xff80000000007802 */ /* 0x000fe40000000f00 */
[----:B------:R-:W-:-:S05]  /*0100*/  MOV R7, R21 ;  /* 0x0000001500077202 */ /* 0x000fca0000000f00 */
[----:B------:R-:W1:Y:S02]  /*0110*/  LDC.64 R4, c[0x0][0x380] ;  /* 0x0000e000ff047b82 */ /* 0x000e640000000a00 */
.L_x_2:
[----:B------:R-:W-:-:S04]  /*0120*/  IMAD R3, R22, UR7, R7 ;  /* 0x0000000716037c24 */ /* 0x000fc8000f8e0207 */
[----:B-1----:R-:W-:-:S06]  /*0130*/  IMAD.WIDE R2, R3, 0x4, R4 ;  /* 0x0000000403027825 */ /* 0x002fcc00078e0204 */
[----:B------:R-:W2:Y:S01]  /*0140*/  LDG.E R3, desc[UR8][R2.64] ;  /* 0x0000000802037981 */ /* 0x000ea2000c1e1900 */
[----:B0-----:R-:W-:-:S04]  /*0150*/  IADD3 R7, PT, PT, R6, R7, RZ ;  /* 0x0000000706077210 */ /* 0x001fc80007ffe0ff */
[----:B------:R-:W-:Y:S02]  /*0160*/  ISETP.GE.AND P0, PT, R7, UR7, PT ;  /* 0x0000000707007c0c */ /* 0x000fe4000bf06270 */
[----:B--2---:R-:W-:-:S11]  /*0170*/  FMNMX R0, R3, R0, !PT ;  /* 0x0000000003007209 */ /* 0x004fd60007800000 */
[----:B------:R-:W-:Y:S05]  /*0180*/  @!P0 BRA `(.L_x_2) ;  /* 0xfffffffc00e48947 */ /* 0x000fea000383ffff */
.L_x_1:
[----:B------:R-:W-:Y:S05]  /*0190*/  BSYNC.RECONVERGENT B0 ;  /* 0x0000000000007941 */ /* 0x000fea0003800200 */
.L_x_0:
[----:B------:R-:W0:Y:S01]  /*01a0*/  S2UR UR5, SR_CgaCtaId ;  /* 0x00000000000579c3 */ /* 0x000e220000008800 */
[----:B------:R-:W-:Y:S01]  /*01b0*/  UMOV UR4, 0x400 ;  /* 0x0000040000047882 */ /* 0x000fe20000000000 */
[C---:B------:R-:W-:Y:S02]  /*01c0*/  ISETP.GT.U32.AND P1, PT, R21.reuse, 0x1f, PT ;  /* 0x0000001f1500780c */ /* 0x040fe40003f24070 */
[----:B------:R-:W-:Y:S01]  /*01d0*/  ISETP.GE.U32.AND P0, PT, R21, UR7, PT ;  /* 0x0000000715007c0c */ /* 0x000fe2000bf06070 */
[----:B0-----:R-:W-:-:S06]  /*01e0*/  ULEA UR6, UR5, UR4, 0x18 ;  /* 0x0000000405067291 */ /* 0x001fcc000f8ec0ff */
[----:B------:R-:W-:-:S05]  /*01f0*/  LEA R9, R21, UR6, 0x2 ;  /* 0x0000000615097c11 */ /* 0x000fca000f8e10ff */
[----:B------:R0:W-:Y:S01]  /*0200*/  STS [R9], R0 ;  /* 0x0000000009007388 */ /* 0x0001e20000000800 */
[----:B------:R-:W-:Y:S06]  /*0210*/  BAR.SYNC.DEFER_BLOCKING 0x0 ;  /* 0x0000000000007b1d */ /* 0x000fec0000010000 */
[----:B------:R-:W-:Y:S05]  /*0220*/  @P1 BRA `(.L_x_3) ;  /* 0x0000000000941947 */ /* 0x000fea0003800000 */
[----:B------:R-:W1:Y:S01]  /*0230*/  LDC R7, c[0x0][0x360] ;  /* 0x0000d800ff077b82 */ /* 0x000e620000000800 */
[C---:B0-----:R-:W-:Y:S01]  /*0240*/  VIADD R0, R21.reuse, 0x10 ;  /* 0x0000001015007836 */ /* 0x041fe20000000000 */
[----:B------:R-:W-:Y:S05]  /*0250*/  WARPSYNC.ALL ;  /* 0x0000000000007948 */ /* 0x000fea0003800000 */
[C---:B------:R-:W-:Y:S02]  /*0260*/  IADD3 R2, PT, PT, R21.reuse, 0x8, RZ ;  /* 0x0000000815027810 */ /* 0x040fe40007ffe0ff */
[----:B------:R-:W-:Y:S02]  /*0270*/  IADD3 R4, PT, PT, R21, 0x4, RZ ;  /* 0x0000000415047810 */ /* 0x000fe40007ffe0ff */
[----:B-1----:R-:W-:-:S02]  /*0280*/  ISETP.GE.U32.AND P1, PT, R0, R7, PT ;  /* 0x000000070000720c */ /* 0x002fc40003f26070 */
[----:B------:R-:W-:-:S11]  /*0290*/  ISETP.GE.U32.AND P2, PT, R2, R7, PT ;  /* 0x000000070200720c */ /* 0x000fd60003f46070 */
[----:B------:R-:W-:Y:S04]  /*02a0*/  @!P1 LDS R0, [R9] ;  /* 0x0000000009009984 */ /* 0x000fe80000000800 */
[----:B------:R-:W0:Y:S02]  /*02b0*/  @!P1 LDS R3, [R9+0x40] ;  /* 0x0000400009039984 */ /* 0x000e240000000800 */
[----:B0-----:R-:W-:-:S05]  /*02c0*/  @!P1 FMNMX R0, R0, R3, !PT ;  /* 0x0000000300009209 */ /* 0x001fca0007800000 */
[----:B------:R0:W-:Y:S01]  /*02d0*/  @!P1 STS [R9], R0 ;  /* 0x0000000009009388 */ /* 0x0001e20000000800 */
[----:B------:R-:W-:Y:S01]  /*02e0*/  BAR.SYNC.DEFER_BLOCKING 0x0 ;  /* 0x0000000000007b1d */ /* 0x000fe20000010000 */
[----:B------:R-:W-:Y:S02]  /*02f0*/  ISETP.GE.U32.AND P1, PT, R4, R7, PT ;  /* 0x000000070400720c */ /* 0x000fe40003f26070 */
[----:B0-----:R-:W-:-:S03]  /*0300*/  IADD3 R0, PT, PT, R21, 0x2, RZ ;  /* 0x0000000215007810 */ /* 0x001fc60007ffe0ff */
        /* <DEDUP_REMOVED lines=10> */
[----:B------:R-:W-:Y:S01]  /*03b0*/  @!P1 STS [R9], R3 ;  /* 0x0000000309009388 */ /* 0x000fe20000000800 */
[----:B------:R-:W-:Y:S01]  /*03c0*/  BAR.SYNC.DEFER_BLOCKING 0x0 ;  /* 0x0000000000007b1d */ /* 0x000fe20000010000 */
[----:B------:R-:W-:-:S05]  /*03d0*/  ISETP.GE.U32.AND P1, PT, R2, R7, PT ;  /* 0x000000070200720c */ /* 0x000fca0003f26070 */
[----:B------:R-:W-:Y:S04]  /*03e0*/  @!P2 LDS R0, [R9] ;  /* 0x000000000900a984 */ /* 0x000fe80000000800 */
[----:B------:R-:W0:Y:S02]  /*03f0*/  @!P2 LDS R5, [R9+0x8] ;  /* 0x000008000905a984 */ /* 0x000e240000000800 */
[----:B0-----:R-:W-:-:S05]  /*0400*/  @!P2 FMNMX R0, R0, R5, !PT ;  /* 0x000000050000a209 */ /* 0x001fca0007800000 */
[----:B------:R-:W-:Y:S01]  /*0410*/  @!P2 STS [R9], R0 ;  /* 0x000000000900a388 */ /* 0x000fe20000000800 */
[----:B------:R-:W-:Y:S06]  /*0420*/  BAR.SYNC.DEFER_BLOCKING 0x0 ;  /* 0x0000000000007b1d */ /* 0x000fec0000010000 */
[----:B------:R-:W-:Y:S04]  /*0430*/  @!P1 LDS R2, [R9] ;  /* 0x0000000009029984 */ /* 0x000fe80000000800 */
[----:B------:R-:W0:Y:S02]  /*0440*/  @!P1 LDS R5, [R9+0x4] ;  /* 0x0000040009059984 */ /* 0x000e240000000800 */
[----:B0-----:R-:W-:-:S05]  /*0450*/  @!P1 FMNMX R2, R2, R5, !PT ;  /* 0x0000000502029209 */ /* 0x001fca0007800000 */
[----:B------:R1:W-:Y:S01]  /*0460*/  @!P1 STS [R9], R2 ;  /* 0x0000000209009388 */ /* 0x0003e20000000800 */
[----:B------:R-:W-:Y:S06]  /*0470*/  BAR.SYNC.DEFER_BLOCKING 0x0 ;  /* 0x0000000000007b1d */ /* 0x000fec0000010000 */
.L_x_3:
[----:B------:R-:W-:Y:S05]  /*0480*/  WARPSYNC.ALL ;  /* 0x0000000000007948 */ /* 0x000fea0003800000 */
[----:B------:R-:W-:Y:S01]  /*0490*/  BAR.SYNC.DEFER_BLOCKING 0x0 ;  /* 0x0000000000007b1d */ /* 0x000fe20000010000 */
[----:B0-----:R-:W-:-:S05]  /*04a0*/  IMAD.MOV.U32 R0, RZ, RZ, RZ ;  /* 0x000000ffff007224 */ /* 0x001fca00078e00ff */
[----:B------:R-:W-:Y:S01]  /*04b0*/  BSSY.RECONVERGENT B0, `(.L_x_4) ;  /* 0x0000018000007945 */ /* 0x000fe20003800200 */
[----:B------:R-:W0:Y:S03]  /*04c0*/  LDS R20, [UR6] ;  /* 0x00000006ff147984 */ /* 0x000e260008000800 */
[----:B------:R-:W-:Y:S05]  /*04d0*/  @P0 BRA `(.L_x_5) ;  /* 0x0000000000540947 */ /* 0x000fea0003800000 */
[----:B------:R-:W2:Y:S01]  /*04e0*/  LDC R10, c[0x0][0x360] ;  /* 0x0000d800ff0a7b82 */ /* 0x000ea20000000800 */
[----:B------:R-:W-:Y:S01]  /*04f0*/  HFMA2 R0, -RZ, RZ, 0, 0 ;  /* 0x00000000ff007431 */ /* 0x000fe200000001ff */
[----:B------:R-:W-:-:S06]  /*0500*/  MOV R7, R21 ;  /* 0x0000001500077202 */ /* 0x000fcc0000000f00 */
[----:B-1----:R-:W1:Y:S02]  /*0510*/  LDC.64 R2, c[0x0][0x380] ;  /* 0x0000e000ff027b82 */ /* 0x002e640000000a00 */
.L_x_6:
[----:B------:R-:W-:-:S04]  /*0520*/  IMAD R5, R22, UR7, R7 ;  /* 0x0000000716057c24 */ /* 0x000fc8000f8e0207 */
[----:B-1----:R-:W-:-:S06]  /*0530*/  IMAD.WIDE R4, R5, 0x4, R2 ;  /* 0x0000000405047825 */ /* 0x002fcc00078e0202 */
[----:B------:R-:W0:Y:S01]  /*0540*/  LDG.E R5, desc[UR8][R4.64] ;  /* 0x0000000804057981 */ /* 0x000e22000c1e1900 */
[----:B------:R-:W-:Y:S01]  /*0550*/  MOV R9, 0x3bbb989d ;  /* 0x3bbb989d00097802 */ /* 0x000fe20000000f00 */
[----:B--2---:R-:W-:Y:S01]  /*0560*/  IMAD.IADD R7, R10, 0x1, R7 ;  /* 0x000000010a077824 */ /* 0x004fe200078e0207 */
[----:B------:R-:W-:-:S04]  /*0570*/  MOV R11, 0x437c0000 ;  /* 0x437c0000000b7802 */ /* 0x000fc80000000f00 */
[----:B------:R-:W-:Y:S01]  /*0580*/  ISETP.GE.AND P0, PT, R7, UR7, PT ;  /* 0x0000000707007c0c */ /* 0x000fe2000bf06270 */
[----:B0-----:R-:W-:-:S04]  /*0590*/  FADD R6, -R20, R5 ;  /* 0x0000000514067221 */ /* 0x001fc80000000100 */
[----:B------:R-:W-:-:S04]  /*05a0*/  FFMA.SAT R8, R6, R9, 0.5 ;  /* 0x3f00000006087423 */ /* 0x000fc80000002009 */
[----:B------:R-:W-:-:S04]  /*05b0*/  FFMA.RM R8, R8, R11, 12582913 ;  /* 0x4b40000108087423 */ /* 0x000fc8000000400b */
[C---:B------:R-:W-:Y:S01]  /*05c0*/  FADD R9, R8.reuse, -12583039 ;  /* 0xcb40007f08097421 */ /* 0x040fe20000000000 */
[----:B------:R-:W-:-:S03]  /*05d0*/  SHF.L.U32 R5, R8, 0x17, RZ ;  /* 0x0000001708057819 */ /* 0x000fc600000006ff */
[----:B------:R-:W-:-:S04]  /*05e0*/  FFMA R9, R6, 1.4426950216293334961, -R9 ;  /* 0x3fb8aa3b06097823 */ /* 0x000fc80000000809 */
[----:B------:R-:W-:-:S06]  /*05f0*/  FFMA R9, R6, 1.925963033500011079e-08, R9 ;  /* 0x32a5706006097823 */ /* 0x000fcc0000000009 */
[----:B------:R-:W0:Y:S02]  /*0600*/  MUFU.EX2 R9, R9 ;  /* 0x0000000900097308 */ /* 0x000e240000000800 */
[----:B0-----:R-:W-:Y:S01]  /*0610*/  FFMA R0, R5, R9, R0 ;  /* 0x0000000905007223 */ /* 0x001fe20000000000 */
[----:B------:R-:W-:Y:S06]  /*0620*/  @!P0 BRA `(.L_x_6) ;  /* 0xfffffffc00bc8947 */ /* 0x000fec000383ffff */
.L_x_5:
[----:B------:R-:W-:Y:S05]  /*0630*/  BSYNC.RECONVERGENT B0 ;  /* 0x0000000000007941 */ /* 0x000fea0003800200 */
.L_x_4:
[----:B------:R-:W-:Y:S01]  /*0640*/  UIADD3 UR4, UPT, UPT, UR4, 0x40, URZ ;  /* 0x0000004004047890 */ /* 0x000fe2000fffe0ff */
[----:B------:R-:W-:-:S03]  /*0650*/  ISETP.GT.U32.AND P0, PT, R21, 0x1f, PT ;  /* 0x0000001f1500780c */ /* 0x000fc60003f04070 */
[----:B------:R-:W-:-:S06]  /*0660*/  ULEA UR4, UR5, UR4, 0x18 ;  /* 0x0000000405047291 */ /* 0x000fcc000f8ec0ff */
[----:B------:R-:W-:-:S05]  /*0670*/  LEA R7, R21, UR4, 0x2 ;  /* 0x0000000415077c11 */ /* 0x000fca000f8e10ff */
[----:B------:R2:W-:Y:S01]  /*0680*/  STS [R7], R0 ;  /* 0x0000000007007388 */ /* 0x0005e20000000800 */
[----:B------:R-:W-:Y:S06]  /*0690*/  BAR.SYNC.DEFER_BLOCKING 0x0 ;  /* 0x0000000000007b1d */ /* 0x000fec0000010000 */
[----:B------:R-:W-:Y:S05]  /*06a0*/  @P0 BRA `(.L_x_7) ;  /* 0x0000000000940947 */ /* 0x000fea0003800000 */
[----:B------:R-:W3:Y:S01]  /*06b0*/  LDC R6, c[0x0][0x360] ;  /* 0x0000d800ff067b82 */ /* 0x000ee20000000800 */
[C---:B------:R-:W-:Y:S01]  /*06c0*/  IADD3 R3, PT, PT, R21.reuse, 0x10, RZ ;  /* 0x0000001015037810 */ /* 0x040fe20007ffe0ff */
[----:B------:R-:W-:Y:S05]  /*06d0*/  WARPSYNC.ALL ;  /* 0x0000000000007948 */ /* 0x000fea0003800000 */
[C---:B------:R-:W-:Y:S02]  /*06e0*/  IADD3 R5, PT, PT, R21.reuse, 0x8, RZ ;  /* 0x0000000815057810 */ /* 0x040fe40007ffe0ff */
[----:B-1----:R-:W-:Y:S02]  /*06f0*/  IADD3 R9, PT, PT, R21, 0x1, RZ ;  /* 0x0000000115097810 */ /* 0x002fe40007ffe0ff */
[----:B---3--:R-:W-:-:S02]  /*0700*/  ISETP.GE.U32.AND P0, PT, R3, R6, PT ;  /* 0x000000060300720c */ /* 0x008fc40003f06070 */
[----:B------:R-:W-:Y:S02]  /*0710*/  ISETP.GE.U32.AND P1, PT, R5, R6, PT ;  /* 0x000000060500720c */ /* 0x000fe40003f26070 */
[----:B------:R-:W-:-:S09]  /*0720*/  IADD3 R5, PT, PT, R21, 0x4, RZ ;  /* 0x0000000415057810 */ /* 0x000fd20007ffe0ff */
[----:B--2---:R-:W-:Y:S04]  /*0730*/  @!P0 LDS R0, [R7+0x40] ;  /* 0x0000400007008984 */ /* 0x004fe80000000800 */
[----:B------:R-:W1:Y:S02]  /*0740*/  @!P0 LDS R3, [R7] ;  /* 0x0000000007038984 */ /* 0x000e640000000800 */
[----:B-1----:R-:W-:-:S05]  /*0750*/  @!P0 FADD R0, R0, R3 ;  /* 0x0000000300008221 */ /* 0x002fca0000000000 */
[----:B------:R-:W-:Y:S01]  /*0760*/  @!P0 STS [R7], R0 ;  /* 0x0000000007008388 */ /* 0x000fe20000000800 */
[----:B------:R-:W-:Y:S01]  /*0770*/  BAR.SYNC.DEFER_BLOCKING 0x0 ;  /* 0x0000000000007b1d */ /* 0x000fe20000010000 */
[----:B------:R-:W-:Y:S01]  /*0780*/  ISETP.GE.U32.AND P0, PT, R5, R6, PT ;  /* 0x000000060500720c */ /* 0x000fe20003f06070 */
[----:B------:R-:W-:-:S04]  /*0790*/  VIADD R5, R21, 0x2 ;  /* 0x0000000215057836 */ /* 0x000fc80000000000 */
[----:B------:R-:W-:Y:S04]  /*07a0*/  @!P1 LDS R2, [R7+0x20] ;  /* 0x0000200007029984 */ /* 0x000fe80000000800 */
[----:B------:R-:W1:Y:S02]  /*07b0*/  @!P1 LDS R3, [R7] ;  /* 0x0000000007039984 */ /* 0x000e640000000800 */
[----:B-1----:R-:W-:-:S05]  /*07c0*/  @!P1 FADD R2, R2, R3 ;  /* 0x0000000302029221 */ /* 0x002fca0000000000 */
[----:B------:R-:W-:Y:S01]  /*07d0*/  @!P1 STS [R7], R2 ;  /* 0x0000000207009388 */ /* 0x000fe20000000800 */
[----:B------:R-:W-:Y:S01]  /*07e0*/  BAR.SYNC.DEFER_BLOCKING 0x0 ;  /* 0x0000000000007b1d */ /* 0x000fe20000010000 */
[----:B------:R-:W-:-:S05]  /*07f0*/  ISETP.GE.U32.AND P1, PT, R5, R6, PT ;  /* 0x000000060500720c */ /* 0x000fca0003f26070 */
        /* <DEDUP_REMOVED lines=10> */
[----:B------:R-:W-:Y:S06]  /*08a0*/  BAR.SYNC.DEFER_BLOCKING 0x0 ;  /* 0x0000000000007b1d */ /* 0x000fec0000010000 */
[----:B------:R-:W-:Y:S04]  /*08b0*/  @!P0 LDS R2, [R7+0x4] ;  /* 0x0000040007028984 */ /* 0x000fe80000000800 */
[----:B------:R-:W1:Y:S02]  /*08c0*/  @!P0 LDS R5, [R7] ;  /* 0x0000000007058984 */ /* 0x000e640000000800 */
[----:B-1----:R-:W-:-:S05]  /*08d0*/  @!P0 FADD R2, R2, R5 ;  /* 0x0000000502028221 */ /* 0x002fca0000000000 */
[----:B------:R3:W-:Y:S01]  /*08e0*/  @!P0 STS [R7], R2 ;  /* 0x0000000207008388 */ /* 0x0007e20000000800 */
[----:B------:R-:W-:Y:S06]  /*08f0*/  BAR.SYNC.DEFER_BLOCKING 0x0 ;  /* 0x0000000000007b1d */ /* 0x000fec0000010000 */
.L_x_7:
[----:B------:R-:W-:Y:S05]  /*0900*/  WARPSYNC.ALL ;  /* 0x0000000000007948 */ /* 0x000fea0003800000 */
[----:B------:R-:W4:Y:S01]  /*0910*/  LDCU UR4, c[0x0][0x39c] ;  /* 0x00007380ff0477ac */ /* 0x000f220008000800 */
[----:B------:R-:W-:Y:S01]  /*0920*/  BAR.SYNC.DEFER_BLOCKING 0x0 ;  /* 0x0000000000007b1d */ /* 0x000fe20000010000 */
[----:B----4-:R-:W-:-:S13]  /*0930*/  ISETP.GE.AND P0, PT, R21, UR4, PT ;  /* 0x0000000415007c0c */ /* 0x010fda000bf06270 */
[----:B------:R-:W-:Y:S05]  /*0940*/  @P0 EXIT ;  /* 0x000000000000094d */ /* 0x000fea0003800000 */
[----:B------:R-:W4:Y:S01]  /*0950*/  LDS R11, [UR6+0x40] ;  /* 0x00004006ff0b7984 */ /* 0x000f220008000800 */
[----:B------:R-:W-:Y:S02]  /*0960*/  ULOP3.LUT UR5, UR7, 0x7ffffffc, URZ, 0xc0, !UPT ;  /* 0x7ffffffc07057892 */ /* 0x000fe4000f8ec0ff */
[----:B-1----:R-:W-:Y:S01]  /*0970*/  IMAD R9, R22, UR7, RZ ;  /* 0x0000000716097c24 */ /* 0x002fe2000f8e02ff */
[----:B------:R-:W-:Y:S02]  /*0980*/  ULOP3.LUT UR4, UR7, 0x3, URZ, 0xc0, !UPT ;  /* 0x0000000307047892 */ /* 0x000fe4000f8ec0ff */
[----:B------:R-:W-:-:S12]  /*0990*/  UIADD3 UR10, UPT, UPT, -UR5, URZ, URZ ;  /* 0x000000ff050a7290 */ /* 0x000fd8000fffe1ff */
.L_x_26:
[----:B-1----:R-:W1:Y:S01]  /*09a0*/  LDCU UR6, c[0x0][0x398] ;  /* 0x00007300ff0677ac */ /* 0x002e620008000800 */
[----:B------:R-:W-:Y:S01]  /*09b0*/  HFMA2 R5, -RZ, RZ, 0, 0 ;  /* 0x00000000ff057431 */ /* 0x000fe200000001ff */
[----:B------:R-:W-:Y:S01]  /*09c0*/  MOV R6, RZ ;  /* 0x000000ff00067202 */ /* 0x000fe20000000f00 */
[----:B-1----:R-:W-:-:S09]  /*09d0*/  UISETP.GE.U32.AND UP0, UPT, UR6, 0x4, UPT ;  /* 0x000000040600788c */ /* 0x002fd2000bf06070 */
[----:B------:R-:W-:Y:S05]  /*09e0*/  BRA.U !UP0, `(.L_x_8) ;  /* 0x0000000908007547 */ /* 0x000fea000b800000 */
[----:B------:R-:W1:Y:S01]  /*09f0*/  LDC R10, c[0x0][0x39c] ;  /* 0x0000e700ff0a7b82 */ /* 0x000e620000000800 */
[----:B------:R-:W-:Y:S01]  /*0a00*/  MOV R5, RZ ;  /* 0x000000ff00057202 */ /* 0x000fe20000000f00 */
[----:B------:R-:W-:Y:S01]  /*0a10*/  IMAD.MOV.U32 R8, RZ, RZ, R9 ;  /* 0x000000ffff087224 */ /* 0x000fe200078e0009 */
[----:B--23--:R-:W-:Y:S02]  /*0a20*/  MOV R7, R21 ;  /* 0x0000001500077202 */ /* 0x00cfe40000000f00 */
[----:B------:R-:W-:-:S03]  /*0a30*/  MOV R6, UR10 ;  /* 0x0000000a00067c02 */ /* 0x000fc60008000f00 */
[----:B------:R-:W2:Y:S08]  /*0a40*/  LDC.64 R16, c[0x0][0x380] ;  /* 0x0000e000ff107b82 */ /* 0x000eb00000000a00 */
[----:B------:R-:W3:Y:S02]  /*0a50*/  LDC.64 R14, c[0x0][0x388] ;  /* 0x0000e200ff0e7b82 */ /* 0x000ee40000000a00 */
.L_x_17:
[----:B--2---:R-:W-:-:S05]  /*0a60*/  IMAD.WIDE.U32 R12, R8, 0x4, R16 ;  /* 0x00000004080c7825 */ /* 0x004fca00078e0010 */
[----:B------:R-:W0:Y:S01]  /*0a70*/  LDG.E R3, desc[UR8][R12.64] ;  /* 0x000000080c037981 */ /* 0x000e22000c1e1900 */
[----:B------:R-:W-:Y:S01]  /*0a80*/  HFMA2 R0, -RZ, RZ, 0.96630859375, -0.0022525787353515625 ;  /* 0x3bbb989dff007431 */ /* 0x000fe200000001ff */
[----:B------:R-:W-:Y:S01]  /*0a90*/  MOV R19, 0x437c0000 ;  /* 0x437c000000137802 */ /* 0x000fe20000000f00 */
[----:B----4-:R-:W2:Y:S01]  /*0aa0*/  MUFU.RCP R4, R11 ;  /* 0x0000000b00047308 */ /* 0x010ea20000001000 */
[----:B------:R-:W-:Y:S01]  /*0ab0*/  BSSY.RECONVERGENT B0, `(.L_x_9) ;  /* 0x0000014000007945 */ /* 0x000fe20003800200 */
[----:B0-----:R-:W-:-:S04]  /*0ac0*/  FADD R3, -R20, R3 ;  /* 0x0000000314037221 */ /* 0x001fc80000000100 */
[----:B------:R-:W-:-:S04]  /*0ad0*/  FFMA.SAT R0, R3, R0, 0.5 ;  /* 0x3f00000003007423 */ /* 0x000fc80000002000 */
[----:B------:R-:W-:Y:S01]  /*0ae0*/  FFMA.RM R0, R0, R19, 12582913 ;  /* 0x4b40000100007423 */ /* 0x000fe20000004013 */
[----:B--2---:R-:W-:-:S03]  /*0af0*/  FFMA R19, -R11, R4, 1 ;  /* 0x3f8000000b137423 */ /* 0x004fc60000000104 */
[C---:B------:R-:W-:Y:S01]  /*0b00*/  FADD R2, R0.reuse, -12583039 ;  /* 0xcb40007f00027421 */ /* 0x040fe20000000000 */
[----:B------:R-:W-:Y:S02]  /*0b10*/  IMAD.SHL.U32 R0, R0, 0x800000, RZ ;  /* 0x0080000000007824 */ /* 0x000fe400078e00ff */
[----:B------:R-:W-:Y:S01]  /*0b20*/  FFMA R19, R4, R19, R4 ;  /* 0x0000001304137223 */ /* 0x000fe20000000004 */
[----:B------:R-:W-:-:S04]  /*0b30*/  FFMA R2, R3, 1.4426950216293334961, -R2 ;  /* 0x3fb8aa3b03027823 */ /* 0x000fc80000000802 */
[----:B------:R-:W-:-:S06]  /*0b40*/  FFMA R3, R3, 1.925963033500011079e-08, R2 ;  /* 0x32a5706003037823 */ /* 0x000fcc0000000002 */
[----:B------:R-:W0:Y:S02]  /*0b50*/  MUFU.EX2 R3, R3 ;  /* 0x0000000300037308 */ /* 0x000e240000000800 */
[----:B0-----:R-:W-:-:S06]  /*0b60*/  FMUL R0, R0, R3 ;  /* 0x0000000300007220 */ /* 0x001fcc0000400000 */
[----:B------:R-:W0:Y:S01]  /*0b70*/  FCHK P0, R0, R11 ;  /* 0x0000000b00007302 */ /* 0x000e220000000000 */
[----:B------:R-:W-:-:S04]  /*0b80*/  FFMA R2, R0, R19, RZ ;  /* 0x0000001300027223 */ /* 0x000fc800000000ff */
[----:B------:R-:W-:-:S04]  /*0b90*/  FFMA R4, -R11, R2, R0 ;  /* 0x000000020b047223 */ /* 0x000fc80000000100 */
[----:B------:R-:W-:Y:S01]  /*0ba0*/  FFMA R2, R19, R4, R2 ;  /* 0x0000000413027223 */ /* 0x000fe20000000002 */
[----:B0-----:R-:W-:Y:S06]  /*0bb0*/  @!P0 BRA `(.L_x_10) ;  /* 0x00000000000c8947 */ /* 0x001fec0003800000 */
[----:B------:R-:W-:-:S07]  /*0bc0*/  MOV R24, 0xbe0 ;  /* 0x00000be000187802 */ /* 0x000fce0000000f00 */
[----:B-1-3--:R-:W-:Y:S05]  /*0bd0*/  CALL.REL.NOINC `($__internal_0_$__cuda_sm3x_div_rn_noftz_f32_slowpath) ;  /* 0x0000000c00687944 */ /* 0x00afea0003c00000 */
[----:B------:R-:W-:-:S07]  /*0be0*/  MOV R2, R0 ;  /* 0x0000000000027202 */ /* 0x000fce0000000f00 */
.L_x_10:
[----:B------:R-:W-:Y:S05]  /*0bf0*/  BSYNC.RECONVERGENT B0 ;  /* 0x0000000000007941 */ /* 0x000fea0003800200 */
.L_x_9:
[----:B------:R-:W2:Y:S01]  /*0c00*/  LDG.E R3, desc[UR8][R12.64+0x4] ;  /* 0x000004080c037981 */ /* 0x000ea2000c1e1900 */
[----:B---3--:R-:W-:-:S05]  /*0c10*/  IMAD.WIDE R18, R7, 0x4, R14 ;  /* 0x0000000407127825 */ /* 0x008fca00078e020e */
[----:B------:R-:W3:Y:S01]  /*0c20*/  LDG.E R4, desc[UR8][R18.64] ;  /* 0x0000000812047981 */ /* 0x000ee2000c1e1900 */
[----:B------:R-:W-:Y:S01]  /*0c30*/  HFMA2 R0, -RZ, RZ, 0.96630859375, -0.0022525787353515625 ;  /* 0x3bbb989dff007431 */ /* 0x000fe200000001ff */
[----:B------:R-:W-:Y:S01]  /*0c40*/  MOV R23, 0x437c0000 ;  /* 0x437c000000177802 */ /* 0x000fe20000000f00 */
[----:B------:R-:W-:Y:S01]  /*0c50*/  BSSY.RECONVERGENT B0, `(.L_x_11) ;  /* 0x0000017000007945 */ /* 0x000fe20003800200 */
[----:B--2---:R-:W-:-:S04]  /*0c60*/  FADD R3, -R20, R3 ;  /* 0x0000000314037221 */ /* 0x004fc80000000100 */
[----:B------:R-:W-:Y:S01]  /*0c70*/  FFMA.SAT R0, R3, R0, 0.5 ;  /* 0x3f00000003007423 */ /* 0x000fe20000002000 */
[----:B---3--:R-:W-:-:S03]  /*0c80*/  FFMA R5, R4, R2, R5 ;  /* 0x0000000204057223 */ /* 0x008fc60000000005 */
[----:B------:R-:W-:Y:S02]  /*0c90*/  FFMA.RM R23, R0, R23, 12582913 ;  /* 0x4b40000100177423 */ /* 0x000fe40000004017 */
[----:B------:R-:W0:Y:S02]  /*0ca0*/  MUFU.RCP R0, R11 ;  /* 0x0000000b00007308 */ /* 0x000e240000001000 */
[C---:B------:R-:W-:Y:S01]  /*0cb0*/  FADD R24, R23.reuse, -12583039 ;  /* 0xcb40007f17187421 */ /* 0x040fe20000000000 */
[----:B------:R-:W-:-:S03]  /*0cc0*/  SHF.L.U32 R23, R23, 0x17, RZ ;  /* 0x0000001717177819 */ /* 0x000fc600000006ff */
[----:B------:R-:W-:-:S04]  /*0cd0*/  FFMA R24, R3, 1.4426950216293334961, -R24 ;  /* 0x3fb8aa3b03187823 */ /* 0x000fc80000000818 */
[----:B------:R-:W-:-:S06]  /*0ce0*/  FFMA R24, R3, 1.925963033500011079e-08, R24 ;  /* 0x32a5706003187823 */ /* 0x000fcc0000000018 */
[----:B------:R-:W2:Y:S01]  /*0cf0*/  MUFU.EX2 R24, R24 ;  /* 0x0000001800187308 */ /* 0x000ea20000000800 */
[----:B0-----:R-:W-:-:S04]  /*0d00*/  FFMA R3, -R11, R0, 1 ;  /* 0x3f8000000b037423 */ /* 0x001fc80000000100 */
[----:B------:R-:W-:Y:S01]  /*0d10*/  FFMA R0, R0, R3, R0 ;  /* 0x0000000300007223 */ /* 0x000fe20000000000 */
[----:B--2---:R-:W-:-:S04]  /*0d20*/  FMUL R28, R23, R24 ;  /* 0x00000018171c7220 */ /* 0x004fc80000400000 */
[----:B------:R-:W0:Y:S01]  /*0d30*/  FCHK P0, R28, R11 ;  /* 0x0000000b1c007302 */ /* 0x000e220000000000 */
[----:B------:R-:W-:-:S04]  /*0d40*/  FFMA R3, R0, R28, RZ ;  /* 0x0000001c00037223 */ /* 0x000fc800000000ff */
[----:B------:R-:W-:-:S04]  /*0d50*/  FFMA R26, -R11, R3, R28 ;  /* 0x000000030b1a7223 */ /* 0x000fc8000000011c */
[----:B------:R-:W-:Y:S01]  /*0d60*/  FFMA R2, R0, R26, R3 ;  /* 0x0000001a00027223 */ /* 0x000fe20000000003 */
[----:B0-----:R-:W-:Y:S06]  /*0d70*/  @!P0 BRA `(.L_x_12) ;  /* 0x0000000000108947 */ /* 0x001fec0003800000 */
[----:B------:R-:W-:Y:S01]  /*0d80*/  IMAD.MOV.U32 R0, RZ, RZ, R28 ;  /* 0x000000ffff007224 */ /* 0x000fe200078e001c */
[----:B------:R-:W-:-:S07]  /*0d90*/  MOV R24, 0xdb0 ;  /* 0x00000db000187802 */ /* 0x000fce0000000f00 */
[----:B-1----:R-:W-:Y:S05]  /*0da0*/  CALL.REL.NOINC `($__internal_0_$__cuda_sm3x_div_rn_noftz_f32_slowpath) ;  /* 0x0000000800f47944 */ /* 0x002fea0003c00000 */
[----:B------:R-:W-:-:S07]  /*0db0*/  MOV R2, R0 ;  /* 0x0000000000027202 */ /* 0x000fce0000000f00 */
.L_x_12:
[----:B------:R-:W-:Y:S05]  /*0dc0*/  BSYNC.RECONVERGENT B0 ;  /* 0x0000000000007941 */ /* 0x000fea0003800200 */
.L_x_11:
[----:B------:R-:W2:Y:S01]  /*0dd0*/  LDG.E R3, desc[UR8][R12.64+0x8] ;  /* 0x000008080c037981 */ /* 0x000ea2000c1e1900 */
[----:B-1----:R-:W-:-:S05]  /*0de0*/  IMAD.WIDE R18, R10, 0x4, R18 ;  /* 0x000000040a127825 */ /* 0x002fca00078e0212 */
        /* <DEDUP_REMOVED lines=13> */
[----:B------:R-:W1:Y:S01]  /*0ec0*/  MUFU.EX2 R24, R24 ;  /* 0x0000001800187308 */ /* 0x000e620000000800 */
[----:B0-----:R-:W-:-:S04]  /*0ed0*/  FFMA R3, -R11, R0, 1 ;  /* 0x3f8000000b037423 */ /* 0x001fc80000000100 */
[----:B------:R-:W-:Y:S01]  /*0ee0*/  FFMA R0, R0, R3, R0 ;  /* 0x0000000300007223 */ /* 0x000fe20000000000 */
[----:B-1----:R-:W-:-:S04]  /*0ef0*/  FMUL R28, R23, R24 ;  /* 0x00000018171c7220 */ /* 0x002fc80000400000 */
[----:B------:R-:W0:Y:S01]  /*0f00*/  FCHK P0, R28, R11 ;  /* 0x0000000b1c007302 */ /* 0x000e220000000000 */
[----:B------:R-:W-:-:S04]  /*0f10*/  FFMA R3, R0, R28, RZ ;  /* 0x0000001c00037223 */ /* 0x000fc800000000ff */
[----:B------:R-:W-:-:S04]  /*0f20*/  FFMA R26, -R11, R3, R28 ;  /* 0x000000030b1a7223 */ /* 0x000fc8000000011c */
[----:B------:R-:W-:Y:S01]  /*0f30*/  FFMA R2, R0, R26, R3 ;  /* 0x0000001a00027223 */ /* 0x000fe20000000003 */
[----:B0-----:R-:W-:Y:S06]  /*0f40*/  @!P0 BRA `(.L_x_14) ;  /* 0x0000000000108947 */ /* 0x001fec0003800000 */
[----:B------:R-:W-:Y:S01]  /*0f50*/  IMAD.MOV.U32 R0, RZ, RZ, R28 ;  /* 0x000000ffff007224 */ /* 0x000fe200078e001c */
[----:B------:R-:W-:-:S07]  /*0f60*/  MOV R24, 0xf80 ;  /* 0x00000f8000187802 */ /* 0x000fce0000000f00 */
[----:B------:R-:W-:Y:S05]  /*0f70*/  CALL.REL.NOINC `($__internal_0_$__cuda_sm3x_div_rn_noftz_f32_slowpath) ;  /* 0x0000000800807944 */ /* 0x000fea0003c00000 */
[----:B------:R-:W-:-:S07]  /*0f80*/  MOV R2, R0 ;  /* 0x0000000000027202 */ /* 0x000fce0000000f00 */
.L_x_14:
[----:B------:R-:W-:Y:S05]  /*0f90*/  BSYNC.RECONVERGENT B0 ;  /* 0x0000000000007941 */ /* 0x000fea0003800200 */
.L_x_13:
[----:B------:R-:W2:Y:S01]  /*0fa0*/  LDG.E R13, desc[UR8][R12.64+0xc] ;  /* 0x00000c080c0d7981 */ /* 0x000ea2000c1e1900 */
[----:B------:R-:W-:-:S05]  /*0fb0*/  IMAD.WIDE R18, R10, 0x4, R18 ;  /* 0x000000040a127825 */ /* 0x000fca00078e0212 */
[----:B------:R-:W3:Y:S01]  /*0fc0*/  LDG.E R4, desc[UR8][R18.64] ;  /* 0x0000000812047981 */ /* 0x000ee2000c1e1900 */
[----:B------:R-:W-:Y:S01]  /*0fd0*/  HFMA2 R3, -RZ, RZ, 0.96630859375, -0.0022525787353515625 ;  /* 0x3bbb989dff037431 */ /* 0x000fe200000001ff */
[----:B------:R-:W-:Y:S01]  /*0fe0*/  MOV R24, 0x437c0000 ;  /* 0x437c000000187802 */ /* 0x000fe20000000f00 */
[----:B------:R-:W0:Y:S01]  /*0ff0*/  MUFU.RCP R26, R11 ;  /* 0x0000000b001a7308 */ /* 0x000e220000001000 */
[----:B------:R-:W-:Y:S01]  /*1000*/  BSSY.RECONVERGENT B0, `(.L_x_15) ;  /* 0x0000015000007945 */ /* 0x000fe20003800200 */
[----:B--2---:R-:W-:Y:S01]  /*1010*/  FADD R0, -R20, R13 ;  /* 0x0000000d14007221 */ /* 0x004fe20000000100 */
[----:B0-----:R-:W-:-:S03]  /*1020*/  FFMA R13, -R11, R26, 1 ;  /* 0x3f8000000b0d7423 */ /* 0x001fc6000000011a */
[----:B------:R-:W-:Y:S01]  /*1030*/  FFMA.SAT R3, R0, R3, 0.5 ;  /* 0x3f00000000037423 */ /* 0x000fe20000002003 */
[----:B---3--:R-:W-:-:S03]  /*1040*/  FFMA R5, R4, R2, R5 ;  /* 0x0000000204057223 */ /* 0x008fc60000000005 */
[----:B------:R-:W-:-:S04]  /*1050*/  FFMA.RM R3, R3, R24, 12582913 ;  /* 0x4b40000103037423 */ /* 0x000fc80000004018 */
[C---:B------:R-:W-:Y:S01]  /*1060*/  FADD R23, R3.reuse, -12583039 ;  /* 0xcb40007f03177421 */ /* 0x040fe20000000000 */
[----:B------:R-:W-:-:S03]  /*1070*/  SHF.L.U32 R3, R3, 0x17, RZ ;  /* 0x0000001703037819 */ /* 0x000fc600000006ff */
[----:B------:R-:W-:-:S04]  /*1080*/  FFMA R23, R0, 1.4426950216293334961, -R23 ;  /* 0x3fb8aa3b00177823 */ /* 0x000fc80000000817 */
[----:B------:R-:W-:-:S04]  /*1090*/  FFMA R23, R0, 1.925963033500011079e-08, R23 ;  /* 0x32a5706000177823 */ /* 0x000fc80000000017 */
[----:B------:R-:W0:Y:S02]  /*10a0*/  MUFU.EX2 R0, R23 ;  /* 0x0000001700007308 */ /* 0x000e240000000800 */
[----:B0-----:R-:W-:Y:S01]  /*10b0*/  FMUL R24, R3, R0 ;  /* 0x0000000003187220 */ /* 0x001fe20000400000 */
[----:B------:R-:W-:-:S05]  /*10c0*/  FFMA R0, R26, R13, R26 ;  /* 0x0000000d1a007223 */ /* 0x000fca000000001a */
        /* <DEDUP_REMOVED lines=8> */
.L_x_16:
[----:B------:R-:W-:Y:S05]  /*1150*/  BSYNC.RECONVERGENT B0 ;  /* 0x0000000000007941 */ /* 0x000fea0003800200 */
.L_x_15:
[----:B------:R-:W-:-:S06]  /*1160*/  IMAD.WIDE R18, R10, 0x4, R18 ;  /* 0x000000040a127825 */ /* 0x000fcc00078e0212 */
[----:B------:R-:W2:Y:S01]  /*1170*/  LDG.E R18, desc[UR8][R18.64] ;  /* 0x0000000812127981 */ /* 0x000ea2000c1e1900 */
[----:B------:R-:W-:Y:S02]  /*1180*/  IADD3 R6, PT, PT, R6, 0x4, RZ ;  /* 0x0000000406067810 */ /* 0x000fe40007ffe0ff */
[----:B------:R-:W-:Y:S02]  /*1190*/  LEA R7, R10, R7, 0x2 ;  /* 0x000000070a077211 */ /* 0x000fe400078e10ff */
[----:B------:R-:W-:Y:S02]  /*11a0*/  ISETP.NE.AND P0, PT, R6, RZ, PT ;  /* 0x000000ff0600720c */ /* 0x000fe40003f05270 */
[----:B------:R-:W-:Y:S01]  /*11b0*/  IADD3 R8, PT, PT, R8, 0x4, RZ ;  /* 0x0000000408087810 */ /* 0x000fe20007ffe0ff */
[----:B--2---:R-:W-:-:S10]  /*11c0*/  FFMA R5, R18, R0, R5 ;  /* 0x0000000012057223 */ /* 0x004fd40000000005 */
[----:B------:R-:W-:Y:S05]  /*11d0*/  @P0 BRA `(.L_x_17) ;  /* 0xfffffff800200947 */ /* 0x000fea000383ffff */
[----:B------:R-:W-:-:S07]  /*11e0*/  MOV R6, UR5 ;  /* 0x0000000500067c02 */ /* 0x000fce0008000f00 */
.L_x_8:
[----:B------:R-:W-:-:S09]  /*11f0*/  UISETP.NE.AND UP0, UPT, UR4, URZ, UPT ;  /* 0x000000ff0400728c */ /* 0x000fd2000bf05270 */
[----:B------:R-:W-:Y:S05]  /*1200*/  BRA.U !UP0, `(.L_x_18) ;  /* 0x0000000508b47547 */ /* 0x000fea000b800000 */
[----:B------:R-:W-:-:S09]  /*1210*/  UISETP.NE.AND UP0, UPT, UR4, 0x1, UPT ;  /* 0x000000010400788c */ /* 0x000fd2000bf05270 */
[----:B------:R-:W-:Y:S05]  /*1220*/  BRA.U !UP0, `(.L_x_19) ;  /* 0x0000000508187547 */ /* 0x000fea000b800000 */
[----:B---3--:R-:W1:Y:S01]  /*1230*/  LDC.64 R2, c[0x0][0x380] ;  /* 0x0000e000ff027b82 */ /* 0x008e620000000a00 */
[----:B--2---:R-:W-:-:S04]  /*1240*/  IMAD.IADD R7, R9, 0x1, R6 ;  /* 0x0000000109077824 */ /* 0x004fc800078e0206 */
[----:B-1----:R-:W-:-:S06]  /*1250*/  IMAD.WIDE.U32 R2, R7, 0x4, R2 ;  /* 0x0000000407027825 */ /* 0x002fcc00078e0002 */
[----:B------:R-:W0:Y:S01]  /*1260*/  LDG.E R3, desc[UR8][R2.64] ;  /* 0x0000000802037981 */ /* 0x000e22000c1e1900 */
[----:B------:R-:W-:Y:S01]  /*1270*/  HFMA2 R7, -RZ, RZ, 0.96630859375, -0.0022525787353515625 ;  /* 0x3bbb989dff077431 */ /* 0x000fe200000001ff */
[----:B------:R-:W-:Y:S01]  /*1280*/  MOV R13, 0x437c0000 ;  /* 0x437c0000000d7802 */ /* 0x000fe20000000f00 */
[----:B----4-:R-:W1:Y:S01]  /*1290*/  MUFU.RCP R8, R11 ;  /* 0x0000000b00087308 */ /* 0x010e620000001000 */
[----:B------:R-:W-:Y:S01]  /*12a0*/  BSSY.RECONVERGENT B0, `(.L_x_20) ;  /* 0x0000015000007945 */ /* 0x000fe20003800200 */
[----:B0-----:R-:W-:Y:S01]  /*12b0*/  FADD R0, -R20, R3 ;  /* 0x0000000314007221 */ /* 0x001fe20000000100 */
[----:B-1----:R-:W-:-:S03]  /*12c0*/  FFMA R3, -R11, R8, 1 ;  /* 0x3f8000000b037423 */ /* 0x002fc60000000108 */
[----:B------:R-:W-:-:S04]  /*12d0*/  FFMA.SAT R4, R0, R7, 0.5 ;  /* 0x3f00000000047423 */ /* 0x000fc80000002007 */
[----:B------:R-:W-:-:S04]  /*12e0*/  FFMA.RM R4, R4, R13, 12582913 ;  /* 0x4b40000104047423 */ /* 0x000fc8000000400d */
[C---:B------:R-:W-:Y:S01]  /*12f0*/  FADD R7, R4.reuse, -12583039 ;  /* 0xcb40007f04077421 */ /* 0x040fe20000000000 */
[----:B------:R-:W-:-:S03]  /*1300*/  SHF.L.U32 R4, R4, 0x17, RZ ;  /* 0x0000001704047819 */ /* 0x000fc600000006ff */
[----:B------:R-:W-:-:S04]  /*1310*/  FFMA R7, R0, 1.4426950216293334961, -R7 ;  /* 0x3fb8aa3b00077823 */ /* 0x000fc80000000807 */
[----:B------:R-:W-:Y:S01]  /*1320*/  FFMA R7, R0, 1.925963033500011079e-08, R7 ;  /* 0x32a5706000077823 */ /* 0x000fe20000000007 */
[----:B------:R-:W-:-:S05]  /*1330*/  FFMA R0, R8, R3, R8 ;  /* 0x0000000308007223 */ /* 0x000fca0000000008 */
[----:B------:R-:W0:Y:S02]  /*1340*/  MUFU.EX2 R7, R7 ;  /* 0x0000000700077308 */ /* 0x000e240000000800 */
[----:B0-----:R-:W-:-:S06]  /*1350*/  FMUL R4, R4, R7 ;  /* 0x0000000704047220 */ /* 0x001fcc0000400000 */
[----:B------:R-:W0:Y:S01]  /*1360*/  FCHK P0, R4, R11 ;  /* 0x0000000b04007302 */ /* 0x000e220000000000 */
[----:B------:R-:W-:-:S04]  /*1370*/  FFMA R2, R0, R4, RZ ;  /* 0x0000000400027223 */ /* 0x000fc800000000ff */
[----:B------:R-:W-:-:S04]  /*1380*/  FFMA R3, -R11, R2, R4 ;  /* 0x000000020b037223 */ /* 0x000fc80000000104 */
[----:B------:R-:W-:Y:S01]  /*1390*/  FFMA R2, R0, R3, R2 ;  /* 0x0000000300027223 */ /* 0x000fe20000000002 */
[----:B0-----:R-:W-:Y:S06]  /*13a0*/  @!P0 BRA `(.L_x_21) ;  /* 0x0000000000108947 */ /* 0x001fec0003800000 */
[----:B------:R-:W-:Y:S02]  /*13b0*/  MOV R0, R4 ;  /* 0x0000000400007202 */ /* 0x000fe40000000f00 */
[----:B------:R-:W-:-:S07]  /*13c0*/  MOV R24, 0x13e0 ;  /* 0x000013e000187802 */ /* 0x000fce0000000f00 */
[----:B------:R-:W-:Y:S05]  /*13d0*/  CALL.REL.NOINC `($__internal_0_$__cuda_sm3x_div_rn_noftz_f32_slowpath) ;  /* 0x0000000400687944 */ /* 0x000fea0003c00000 */
[----:B------:R-:W-:-:S07]  /*13e0*/  IMAD.MOV.U32 R2, RZ, RZ, R0 ;  /* 0x000000ffff027224 */ /* 0x000fce00078e0000 */
.L_x_21:
[----:B------:R-:W-:Y:S05]  /*13f0*/  BSYNC.RECONVERGENT B0 ;  /* 0x0000000000007941 */ /* 0x000fea0003800200 */
.L_x_20:
[----:B------:R-:W0:Y:S01]  /*1400*/  LDCU.64 UR6, c[0x0][0x380] ;  /* 0x00007000ff0677ac */ /* 0x000e220008000a00 */
[----:B------:R-:W-:Y:S01]  /*1410*/  IADD3 R0, P0, PT, R9, R6, RZ ;  /* 0x0000000609007210 */ /* 0x000fe20007f1e0ff */
[----:B------:R-:W1:Y:S03]  /*1420*/  LDC.64 R12, c[0x0][0x388] ;  /* 0x0000e200ff0c7b82 */ /* 0x000e660000000a00 */
[----:B------:R-:W-:Y:S02]  /*1430*/  IADD3.X R3, PT, PT, RZ, RZ, RZ, P0, !PT ;  /* 0x000000ffff037210 */ /* 0x000fe400007fe4ff */
[C---:B0-----:R-:W-:Y:S01]  /*1440*/  LEA R14, P0, R0.reuse, UR6, 0x2 ;  /* 0x00000006000e7c11 */ /* 0x041fe2000f8010ff */
[----:B------:R-:W0:Y:S03]  /*1450*/  LDCU UR6, c[0x0][0x39c] ;  /* 0x00007380ff0677ac */ /* 0x000e260008000800 */
[----:B------:R-:W-:-:S06]  /*1460*/  LEA.HI.X R15, R0, UR7, R3, 0x2, P0 ;  /* 0x00000007000f7c11 */ /* 0x000fcc00080f1403 */
[----:B------:R-:W2:Y:S01]  /*1470*/  LDG.E R15, desc[UR8][R14.64+0x4] ;  /* 0x000004080e0f7981 */ /* 0x000ea2000c1e1900 */
[----:B0-----:R-:W-:-:S04]  /*1480*/  IMAD R3, R6, UR6, R21 ;  /* 0x0000000606037c24 */ /* 0x001fc8000f8e0215 */
[----:B-1----:R-:W-:-:S05]  /*1490*/  IMAD.WIDE R12, R3, 0x4, R12 ;  /* 0x00000004030c7825 */ /* 0x002fca00078e020c */
[----:B------:R-:W3:Y:S01]  /*14a0*/  LDG.E R4, desc[UR8][R12.64] ;  /* 0x000000080c047981 */ /* 0x000ee2000c1e1900 */
[----:B------:R-:W-:Y:S01]  /*14b0*/  HFMA2 R3, -RZ, RZ, 0.96630859375, -0.0022525787353515625 ;  /* 0x3bbb989dff037431 */ /* 0x000fe200000001ff */
[----:B------:R-:W-:Y:S01]  /*14c0*/  MOV R8, 0x437c0000 ;  /* 0x437c000000087802 */ /* 0x000fe20000000f00 */
[----:B------:R-:W-:Y:S01]  /*14d0*/  BSSY.RECONVERGENT B0, `(.L_x_22) ;  /* 0x0000016000007945 */ /* 0x000fe20003800200 */
[----:B--2---:R-:W-:-:S04]  /*14e0*/  FADD R0, -R20, R15 ;  /* 0x0000000f14007221 */ /* 0x004fc80000000100 */
[----:B------:R-:W-:-:S04]  /*14f0*/  FFMA.SAT R3, R0, R3, 0.5 ;  /* 0x3f00000000037423 */ /* 0x000fc80000002003 */
[----:B------:R-:W-:Y:S02]  /*1500*/  FFMA.RM R3, R3, R8, 12582913 ;  /* 0x4b40000103037423 */ /* 0x000fe40000004008 */
[----:B------:R-:W0:Y:S02]  /*1510*/  MUFU.RCP R8, R11 ;  /* 0x0000000b00087308 */ /* 0x000e240000001000 */
[C---:B------:R-:W-:Y:S01]  /*1520*/  FADD R7, R3.reuse, -12583039 ;  /* 0xcb40007f03077421 */ /* 0x040fe20000000000 */
[----:B------:R-:W-:-:S03]  /*1530*/  SHF.L.U32 R3, R3, 0x17, RZ ;  /* 0x0000001703037819 */ /* 0x000fc600000006ff */
[----:B------:R-:W-:Y:S01]  /*1540*/  FFMA R7, R0, 1.4426950216293334961, -R7 ;  /* 0x3fb8aa3b00077823 */ /* 0x000fe20000000807 */
[----:B---3--:R-:W-:-:S03]  /*1550*/  FFMA R5, R4, R2, R5 ;  /* 0x0000000204057223 */ /* 0x008fc60000000005 */
[----:B------:R-:W-:-:S04]  /*1560*/  FFMA R7, R0, 1.925963033500011079e-08, R7 ;  /* 0x32a5706000077823 */ /* 0x000fc80000000007 */
[----:B------:R-:W1:Y:S01]  /*1570*/  MUFU.EX2 R0, R7 ;  /* 0x0000000700007308 */ /* 0x000e620000000800 */
[----:B0-----:R-:W-:Y:S01]  /*1580*/  FFMA R15, -R11, R8, 1 ;  /* 0x3f8000000b0f7423 */ /* 0x001fe20000000108 */
[----:B-1----:R-:W-:-:S03]  /*1590*/  FMUL R10, R3, R0 ;  /* 0x00000000030a7220 */ /* 0x002fc60000400000 */
[----:B------:R-:W-:-:S03]  /*15a0*/  FFMA R0, R8, R15, R8 ;  /* 0x0000000f08007223 */ /* 0x000fc60000000008 */
        /* <DEDUP_REMOVED lines=8> */
.L_x_23:
[----:B------:R-:W-:Y:S05]  /*1630*/  BSYNC.RECONVERGENT B0 ;  /* 0x0000000000007941 */ /* 0x000fea0003800200 */
.L_x_22:
[----:B------:R-:W0:Y:S02]  /*1640*/  LDC R3, c[0x0][0x39c] ;  /* 0x0000e700ff037b82 */ /* 0x000e240000000800 */
[----:B0-----:R-:W-:-:S06]  /*1650*/  IMAD.WIDE R12, R3, 0x4, R12 ;  /* 0x00000004030c7825 */ /* 0x001fcc00078e020c */
[----:B------:R-:W2:Y:S01]  /*1660*/  LDG.E R12, desc[UR8][R12.64] ;  /* 0x000000080c0c7981 */ /* 0x000ea2000c1e1900 */
[----:B------:R-:W-:Y:S01]  /*1670*/  IADD3 R6, PT, PT, R6, 0x2, RZ ;  /* 0x0000000206067810 */ /* 0x000fe20007ffe0ff */
[----:B--2---:R-:W-:-:S07]  /*1680*/  FFMA R5, R12, R0, R5 ;  /* 0x000000000c057223 */ /* 0x004fce0000000005 */
.L_x_19:
[----:B------:R-:W1:Y:S02]  /*1690*/  LDCU UR6, c[0x0][0x398] ;  /* 0x00007300ff0677ac */ /* 0x000e640008000800 */
[----:B-1----:R-:W-:-:S09]  /*16a0*/  ULOP3.LUT UP0, URZ, UR6, 0x1, URZ, 0xc0, !UPT ;  /* 0x0000000106ff7892 */ /* 0x002fd2000f80c0ff */
[----:B------:R-:W-:Y:S05]  /*16b0*/  BRA.U !UP0, `(.L_x_18) ;  /* 0x0000000108887547 */ /* 0x000fea000b800000 */
[----:B---3--:R-:W1:Y:S01]  /*16c0*/  LDC.64 R2, c[0x0][0x380] ;  /* 0x0000e000ff027b82 */ /* 0x008e620000000a00 */
[----:B--2---:R-:W-:-:S05]  /*16d0*/  IADD3 R7, PT, PT, R9, R6, RZ ;  /* 0x0000000609077210 */ /* 0x004fca0007ffe0ff */
        /* <DEDUP_REMOVED lines=11> */
[----:B------:R-:W-:-:S03]  /*1790*/  IMAD.SHL.U32 R4, R4, 0x800000, RZ ;  /* 0x0080000004047824 */ /* 0x000fc600078e00ff */
        /* <DEDUP_REMOVED lines=13> */
.L_x_25:
[----:B------:R-:W-:Y:S05]  /*1870*/  BSYNC.RECONVERGENT B0 ;  /* 0x0000000000007941 */ /* 0x000fea0003800200 */
.L_x_24:
[----:B------:R-:W0:Y:S01]  /*1880*/  LDC.64 R2, c[0x0][0x388] ;  /* 0x0000e200ff027b82 */ /* 0x000e220000000a00 */
[----:B------:R-:W1:Y:S02]  /*1890*/  LDCU UR6, c[0x0][0x39c] ;  /* 0x00007380ff0677ac */ /* 0x000e640008000800 */
[----:B-1----:R-:W-:-:S04]  /*18a0*/  IMAD R7, R6, UR6, R21 ;  /* 0x0000000606077c24 */ /* 0x002fc8000f8e0215 */
[----:B0-----:R-:W-:-:S06]  /*18b0*/  IMAD.WIDE R2, R7, 0x4, R2 ;  /* 0x0000000407027825 */ /* 0x001fcc00078e0202 */
[----:B------:R-:W2:Y:S02]  /*18c0*/  LDG.E R2, desc[UR8][R2.64] ;  /* 0x0000000802027981 */ /* 0x000ea4000c1e1900 */
[----:B--2---:R-:W-:-:S07]  /*18d0*/  FFMA R5, R2, R0, R5 ;  /* 0x0000000002057223 */ /* 0x004fce0000000005 */
.L_x_18:
[----:B---3--:R-:W1:Y:S01]  /*18e0*/  LDC.64 R2, c[0x0][0x390] ;  /* 0x0000e400ff027b82 */ /* 0x008e620000000a00 */
[----:B------:R-:W2:Y:S01]  /*18f0*/  LDCU UR7, c[0x0][0x39c] ;  /* 0x00007380ff0777ac */ /* 0x000ea20008000800 */
[----:B------:R-:W3:Y:S01]  /*1900*/  LDCU UR6, c[0x0][0x360] ;  /* 0x00006c00ff0677ac */ /* 0x000ee20008000800 */
[----:B--2---:R-:W-:Y:S01]  /*1910*/  IMAD R7, R22, UR7, R21 ;  /* 0x0000000716077c24 */ /* 0x004fe2000f8e0215 */
[----:B---3--:R-:W-:-:S03]  /*1920*/  IADD3 R21, PT, PT, R21, UR6, RZ ;  /* 0x0000000615157c10 */ /* 0x008fc6000fffe0ff */
[----:B-1----:R-:W-:Y:S01]  /*1930*/  IMAD.WIDE R2, R7, 0x4, R2 ;  /* 0x0000000407027825 */ /* 0x002fe200078e0202 */
[----:B------:R-:W-:-:S04]  /*1940*/  ISETP.GE.AND P0, PT, R21, UR7, PT ;  /* 0x0000000715007c0c */ /* 0x000fc8000bf06270 */
[----:B------:R1:W-:Y:S09]  /*1950*/  STG.E desc[UR8][R2.64], R5 ;  /* 0x0000000502007986 */ /* 0x0003f2000c101908 */
[----:B------:R-:W-:Y:S05]  /*1960*/  @!P0 BRA `(.L_x_26) ;  /* 0xfffffff0000c8947 */ /* 0x000fea000383ffff */
[----:B------:R-:W-:Y:S05]  /*1970*/  EXIT ;  /* 0x000000000000794d */ /* 0x000fea0003800000 */
        .weak           $__internal_0_$__cuda_sm3x_div_rn_noftz_f32_slowpath
        .type           $__internal_0_$__cuda_sm3x_div_rn_noftz_f32_slowpath,@function
        .size           $__internal_0_$__cuda_sm3x_div_rn_noftz_f32_slowpath,(.L_x_62 - $__internal_0_$__cuda_sm3x_div_rn_noftz_f32_slowpath)
$__internal_0_$__cuda_sm3x_div_rn_noftz_f32_slowpath:
[--C-:B------:R-:W-:Y:S01]  /*1980*/  SHF.R.U32.HI R4, RZ, 0x17, R11.reuse ;  /* 0x00000017ff047819 */ /* 0x100fe2000001160b */
[----:B------:R-:W-:Y:S01]  /*1990*/  BSSY.RECONVERGENT B1, `(.L_x_27) ;  /* 0x0000063000017945 */ /* 0x000fe20003800200 */
[----:B------:R-:W-:Y:S01]  /*19a0*/  SHF.R.U32.HI R25, RZ, 0x17, R0 ;  /* 0x00000017ff197819 */ /* 0x000fe20000011600 */
[----:B------:R-:W-:Y:S01]  /*19b0*/  IMAD.MOV.U32 R27, RZ, RZ, R11 ;  /* 0x000000ffff1b7224 */ /* 0x000fe200078e000b */
[----:B------:R-:W-:Y:S02]  /*19c0*/  LOP3.LUT R4, R4, 0xff, RZ, 0xc0, !PT ;  /* 0x000000ff04047812 */ /* 0x000fe400078ec0ff */
[----:B------:R-:W-:Y:S02]  /*19d0*/  LOP3.LUT R25, R25, 0xff, RZ, 0xc0, !PT ;  /* 0x000000ff19197812 */ /* 0x000fe400078ec0ff */
[----:B------:R-:W-:Y:S02]  /*19e0*/  IADD3 R23, PT, PT, R4, -0x1, RZ ;  /* 0xffffffff04177810 */ /* 0x000fe40007ffe0ff */
[----:B------:R-:W-:-:S02]  /*19f0*/  IADD3 R3, PT, PT, R25, -0x1, RZ ;  /* 0xffffffff19037810 */ /* 0x000fc40007ffe0ff */
[----:B------:R-:W-:-:S04]  /*1a00*/  ISETP.GT.U32.AND P0, PT, R23, 0xfd, PT ;  /* 0x000000fd1700780c */ /* 0x000fc80003f04070 */
[----:B------:R-:W-:-:S13]  /*1a10*/  ISETP.GT.U32.OR P0, PT, R3, 0xfd, P0 ;  /* 0x000000fd0300780c */ /* 0x000fda0000704470 */
[----:B------:R-:W-:Y:S01]  /*1a20*/  @!P0 MOV R2, RZ ;  /* 0x000000ff00028202 */ /* 0x000fe20000000f00 */
[----:B------:R-:W-:Y:S06]  /*1a30*/  @!P0 BRA `(.L_x_28) ;  /* 0x00000000005c8947 */ /* 0x000fec0003800000 */
[----:B------:R-:W-:Y:S02]  /*1a40*/  FSETP.GTU.FTZ.AND P0, PT, |R0|, +INF , PT ;  /* 0x7f8000000000780b */ /* 0x000fe40003f1c200 */
[----:B------:R-:W-:-:S04]  /*1a50*/  FSETP.GTU.FTZ.AND P1, PT, |R11|, +INF , PT ;  /* 0x7f8000000b00780b */ /* 0x000fc80003f3c200 */
[----:B------:R-:W-:-:S13]  /*1a60*/  PLOP3.LUT P0, PT, P0, P1, PT, 0xf8, 0x8f ;  /* 0x00000000008f781c */ /* 0x000fda0000703f70 */
[----:B------:R-:W-:Y:S05]  /*1a70*/  @P0 BRA `(.L_x_29) ;  /* 0x00000004004c0947 */ /* 0x000fea0003800000 */
[----:B------:R-:W-:-:S13]  /*1a80*/  LOP3.LUT P0, RZ, R27, 0x7fffffff, R0, 0xc8, !PT ;  /* 0x7fffffff1bff7812 */ /* 0x000fda000780c800 */
[----:B------:R-:W-:Y:S05]  /*1a90*/  @!P0 BRA `(.L_x_30) ;  /* 0x00000004003c8947 */ /* 0x000fea0003800000 */
[C---:B------:R-:W-:Y:S02]  /*1aa0*/  FSETP.NEU.FTZ.AND P2, PT, |R0|.reuse, +INF , PT ;  /* 0x7f8000000000780b */ /* 0x040fe40003f5d200 */
[----:B------:R-:W-:Y:S02]  /*1ab0*/  FSETP.NEU.FTZ.AND P1, PT, |R11|, +INF , PT ;  /* 0x7f8000000b00780b */ /* 0x000fe40003f3d200 */
[----:B------:R-:W-:-:S11]  /*1ac0*/  FSETP.NEU.FTZ.AND P0, PT, |R0|, +INF , PT ;  /* 0x7f8000000000780b */ /* 0x000fd60003f1d200 */
[----:B------:R-:W-:Y:S05]  /*1ad0*/  @!P1 BRA !P2, `(.L_x_30) ;  /* 0x00000004002c9947 */ /* 0x000fea0005000000 */
[----:B------:R-:W-:-:S04]  /*1ae0*/  LOP3.LUT P2, RZ, R0, 0x7fffffff, RZ, 0xc0, !PT ;  /* 0x7fffffff00ff7812 */ /* 0x000fc8000784c0ff */
[----:B------:R-:W-:-:S13]  /*1af0*/  PLOP3.LUT P1, PT, P1, P2, PT, 0x2f, 0xf2 ;  /* 0x0000000000f2781c */ /* 0x000fda0000f24577 */
[----:B------:R-:W-:Y:S05]  /*1b00*/  @P1 BRA `(.L_x_31) ;  /* 0x0000000400181947 */ /* 0x000fea0003800000 */
[----:B------:R-:W-:-:S04]  /*1b10*/  LOP3.LUT P1, RZ, R27, 0x7fffffff, RZ, 0xc0, !PT ;  /* 0x7fffffff1bff7812 */ /* 0x000fc8000782c0ff */
[----:B------:R-:W-:-:S13]  /*1b20*/  PLOP3.LUT P0, PT, P0, P1, PT, 0x2f, 0xf2 ;  /* 0x0000000000f2781c */ /* 0x000fda0000702577 */
[----:B------:R-:W-:Y:S05]  /*1b30*/  @P0 BRA `(.L_x_32) ;  /* 0x0000000400000947 */ /* 0x000fea0003800000 */
[----:B------:R-:W-:Y:S02]  /*1b40*/  ISETP.GE.AND P0, PT, R3, RZ, PT ;  /* 0x000000ff0300720c */ /* 0x000fe40003f06270 */
[----:B------:R-:W-:-:S11]  /*1b50*/  ISETP.GE.AND P1, PT, R23, RZ, PT ;  /* 0x000000ff1700720c */ /* 0x000fd60003f26270 */
[----:B------:R-:W-:Y:S01]  /*1b60*/  @P0 MOV R2, RZ ;  /* 0x000000ff00020202 */ /* 0x000fe20000000f00 */
[----:B------:R-:W-:Y:S01]  /*1b70*/  @!P0 FFMA R0, R0, 1.84467440737095516160e+19, RZ ;  /* 0x5f80000000008823 */ /* 0x000fe200000000ff */
[----:B------:R-:W-:Y:S01]  /*1b80*/  @!P0 MOV R2, 0xffffffc0 ;  /* 0xffffffc000028802 */ /* 0x000fe20000000f00 */
[----:B------:R-:W-:-:S03]  /*1b90*/  @!P1 FFMA R27, R11, 1.84467440737095516160e+19, RZ ;  /* 0x5f8000000b1b9823 */ /* 0x000fc600000000ff */
[----:B------:R-:W-:-:S07]  /*1ba0*/  @!P1 IADD3 R2, PT, PT, R2, 0x40, RZ ;  /* 0x0000004002029810 */ /* 0x000fce0007ffe0ff */
.L_x_28:
[----:B------:R-:W-:Y:S01]  /*1bb0*/  LEA R28, R4, 0xc0800000, 0x17 ;  /* 0xc0800000041c7811 */ /* 0x000fe200078eb8ff */
[----:B------:R-:W-:Y:S01]  /*1bc0*/  BSSY.RECONVERGENT B2, `(.L_x_33) ;  /* 0x0000036000027945 */ /* 0x000fe20003800200 */
[----:B------:R-:W-:-:S03]  /*1bd0*/  IADD3 R25, PT, PT, R25, -0x7f, RZ ;  /* 0xffffff8119197810 */ /* 0x000fc60007ffe0ff */
[----:B------:R-:W-:Y:S02]  /*1be0*/  IMAD.IADD R28, R27, 0x1, -R28 ;  /* 0x000000011b1c7824 */ /* 0x000fe400078e0a1c */
[C---:B------:R-:W-:Y:S01]  /*1bf0*/  IMAD R0, R25.reuse, -0x800000, R0 ;  /* 0xff80000019007824 */ /* 0x040fe200078e0200 */
[----:B------:R-:W-:Y:S01]  /*1c00*/  IADD3 R25, PT, PT, R25, 0x7f, -R4 ;  /* 0x0000007f19197810 */ /* 0x000fe20007ffe804 */
[----:B------:R-:W0:Y:S01]  /*1c10*/  MUFU.RCP R26, R28 ;  /* 0x0000001c001a7308 */ /* 0x000e220000001000 */
[----:B------:R-:W-:Y:S02]  /*1c20*/  FADD.FTZ R23, -R28, -RZ ;  /* 0x800000ff1c177221 */ /* 0x000fe40000010100 */
[----:B------:R-:W-:Y:S02]  /*1c30*/  IADD3 R25, PT, PT, R25, R2, RZ ;  /* 0x0000000219197210 */ /* 0x000fe40007ffe0ff */
[----:B0-----:R-:W-:-:S04]  /*1c40*/  FFMA R3, R26, R23, 1 ;  /* 0x3f8000001a037423 */ /* 0x001fc80000000017 */
[----:B------:R-:W-:-:S04]  /*1c50*/  FFMA R3, R26, R3, R26 ;  /* 0x000000031a037223 */ /* 0x000fc8000000001a */
[----:B------:R-:W-:-:S04]  /*1c60*/  FFMA R26, R0, R3, RZ ;  /* 0x00000003001a7223 */ /* 0x000fc800000000ff */
[----:B------:R-:W-:-:S04]  /*1c70*/  FFMA R27, R23, R26, R0 ;  /* 0x0000001a171b7223 */ /* 0x000fc80000000000 */
[----:B------:R-:W-:-:S04]  /*1c80*/  FFMA R26, R3, R27, R26 ;  /* 0x0000001b031a7223 */ /* 0x000fc8000000001a */
[----:B------:R-:W-:-:S04]  /*1c90*/  FFMA R23, R23, R26, R0 ;  /* 0x0000001a17177223 */ /* 0x000fc80000000000 */
[----:B------:R-:W-:-:S05]  /*1ca0*/  FFMA R0, R3, R23, R26 ;  /* 0x0000001703007223 */ /* 0x000fca000000001a */
[----:B------:R-:W-:-:S04]  /*1cb0*/  SHF.R.U32.HI R4, RZ, 0x17, R0 ;  /* 0x00000017ff047819 */ /* 0x000fc80000011600 */
[----:B------:R-:W-:-:S04]  /*1cc0*/  LOP3.LUT R2, R4, 0xff, RZ, 0xc0, !PT ;  /* 0x000000ff04027812 */ /* 0x000fc800078ec0ff */
[----:B------:R-:W-:-:S04]  /*1cd0*/  IADD3 R2, PT, PT, R2, R25, RZ ;  /* 0x0000001902027210 */ /* 0x000fc80007ffe0ff */
[----:B------:R-:W-:-:S04]  /*1ce0*/  IADD3 R4, PT, PT, R2, -0x1, RZ ;  /* 0xffffffff02047810 */ /* 0x000fc80007ffe0ff */
[----:B------:R-:W-:-:S13]  /*1cf0*/  ISETP.GE.U32.AND P0, PT, R4, 0xfe, PT ;  /* 0x000000fe0400780c */ /* 0x000fda0003f06070 */
[----:B------:R-:W-:Y:S05]  /*1d00*/  @!P0 BRA `(.L_x_34) ;  /* 0x0000000000808947 */ /* 0x000fea0003800000 */
[----:B------:R-:W-:-:S13]  /*1d10*/  ISETP.GT.AND P0, PT, R2, 0xfe, PT ;  /* 0x000000fe0200780c */ /* 0x000fda0003f04270 */
[----:B------:R-:W-:Y:S05]  /*1d20*/  @P0 BRA `(.L_x_35) ;  /* 0x00000000006c0947 */ /* 0x000fea0003800000 */
[----:B------:R-:W-:-:S13]  /*1d30*/  ISETP.GE.AND P0, PT, R2, 0x1, PT ;  /* 0x000000010200780c */ /* 0x000fda0003f06270 */
[----:B------:R-:W-:Y:S05]  /*1d40*/  @P0 BRA `(.L_x_36) ;  /* 0x0000000000740947 */ /* 0x000fea0003800000 */
[----:B------:R-:W-:Y:S02]  /*1d50*/  ISETP.GE.AND P0, PT, R2, -0x18, PT ;  /* 0xffffffe80200780c */ /* 0x000fe40003f06270 */
[----:B------:R-:W-:-:S11]  /*1d60*/  LOP3.LUT R0, R0, 0x80000000, RZ, 0xc0, !PT ;  /* 0x8000000000007812 */ /* 0x000fd600078ec0ff */
[----:B------:R-:W-:Y:S05]  /*1d70*/  @!P0 BRA `(.L_x_36) ;  /* 0x0000000000688947 */ /* 0x000fea0003800000 */
[CCC-:B------:R-:W-:Y:S01]  /*1d80*/  FFMA.RZ R4, R3.reuse, R23.reuse, R26.reuse ;  /* 0x0000001703047223 */ /* 0x1c0fe2000000c01a */
[CCC-:B------:R-:W-:Y:S01]  /*1d90*/  FFMA.RP R25, R3.reuse, R23.reuse, R26.reuse ;  /* 0x0000001703197223 */ /* 0x1c0fe2000000801a */
[----:B------:R-:W-:Y:S01]  /*1da0*/  FFMA.RM R26, R3, R23, R26 ;  /* 0x00000017031a7223 */ /* 0x000fe2000000401a */
[C---:B------:R-:W-:Y:S01]  /*1db0*/  VIADD R3, R2.reuse, 0x20 ;  /* 0x0000002002037836 */ /* 0x040fe20000000000 */
[----:B------:R-:W-:Y:S02]  /*1dc0*/  ISETP.NE.AND P2, PT, R2, RZ, PT ;  /* 0x000000ff0200720c */ /* 0x000fe40003f45270 */
[----:B------:R-:W-:Y:S02]  /*1dd0*/  LOP3.LUT R4, R4, 0x7fffff, RZ, 0xc0, !PT ;  /* 0x007fffff04047812 */ /* 0x000fe400078ec0ff */
[----:B------:R-:W-:Y:S02]  /*1de0*/  ISETP.NE.AND P1, PT, R2, RZ, PT ;  /* 0x000000ff0200720c */ /* 0x000fe40003f25270 */
[----:B------:R-:W-:-:S02]  /*1df0*/  LOP3.LUT R4, R4, 0x800000, RZ, 0xfc, !PT ;  /* 0x0080000004047812 */ /* 0x000fc400078efcff */
[----:B------:R-:W-:Y:S02]  /*1e00*/  IADD3 R2, PT, PT, -R2, RZ, RZ ;  /* 0x000000ff02027210 */ /* 0x000fe40007ffe1ff */
[----:B------:R-:W-:Y:S02]  /*1e10*/  SHF.L.U32 R3, R4, R3, RZ ;  /* 0x0000000304037219 */ /* 0x000fe400000006ff */
[----:B------:R-:W-:Y:S02]  /*1e20*/  FSETP.NEU.FTZ.AND P0, PT, R25, R26, PT ;  /* 0x0000001a1900720b */ /* 0x000fe40003f1d000 */
[----:B------:R-:W-:Y:S02]  /*1e30*/  SEL R23, R2, RZ, P2 ;  /* 0x000000ff02177207 */ /* 0x000fe40001000000 */
[----:B------:R-:W-:Y:S02]  /*1e40*/  ISETP.NE.AND P1, PT, R3, RZ, P1 ;  /* 0x000000ff0300720c */ /* 0x000fe40000f25270 */
[----:B------:R-:W-:-:S02]  /*1e50*/  SHF.R.U32.HI R23, RZ, R23, R4 ;  /* 0x00000017ff177219 */ /* 0x000fc40000011604 */
[----:B------:R-:W-:Y:S02]  /*1e60*/  PLOP3.LUT P0, PT, P0, P1, PT, 0xf8, 0x8f ;  /* 0x00000000008f781c */ /* 0x000fe40000703f70 */
[----:B------:R-:W-:Y:S02]  /*1e70*/  SHF.R.U32.HI R3, RZ, 0x1, R23 ;  /* 0x00000001ff037819 */ /* 0x000fe40000011617 */
[----:B------:R-:W-:-:S04]  /*1e80*/  SEL R2, RZ, 0x1, !P0 ;  /* 0x00000001ff027807 */ /* 0x000fc80004000000 */
[----:B------:R-:W-:-:S04]  /*1e90*/  LOP3.LUT R2, R2, 0x1, R3, 0xf8, !PT ;  /* 0x0000000102027812 */ /* 0x000fc800078ef803 */
[----:B------:R-:W-:-:S04]  /*1ea0*/  LOP3.LUT R2, R2, R23, RZ, 0xc0, !PT ;  /* 0x0000001702027212 */ /* 0x000fc800078ec0ff */
[----:B------:R-:W-:-:S04]  /*1eb0*/  IADD3 R3, PT, PT, R3, R2, RZ ;  /* 0x0000000203037210 */ /* 0x000fc80007ffe0ff */
[----:B------:R-:W-:Y:S01]  /*1ec0*/  LOP3.LUT R0, R3, R0, RZ, 0xfc, !PT ;  /* 0x0000000003007212 */ /* 0x000fe200078efcff */
[----:B------:R-:W-:Y:S06]  /*1ed0*/  BRA `(.L_x_36) ;  /* 0x0000000000107947 */ /* 0x000fec0003800000 */
.L_x_35:
[----:B------:R-:W-:-:S04]  /*1ee0*/  LOP3.LUT R0, R0, 0x80000000, RZ, 0xc0, !PT ;  /* 0x8000000000007812 */ /* 0x000fc800078ec0ff */
[----:B------:R-:W-:Y:S01]  /*1ef0*/  LOP3.LUT R0, R0, 0x7f800000, RZ, 0xfc, !PT ;  /* 0x7f80000000007812 */ /* 0x000fe200078efcff */
[----:B------:R-:W-:Y:S06]  /*1f00*/  BRA `(.L_x_36) ;  /* 0x0000000000047947 */ /* 0x000fec0003800000 */
.L_x_34:
[----:B------:R-:W-:-:S07]  /*1f10*/  LEA R0, R25, R0, 0x17 ;  /* 0x0000000019007211 */ /* 0x000fce00078eb8ff */
.L_x_36:
[----:B------:R-:W-:Y:S05]  /*1f20*/  BSYNC.RECONVERGENT B2 ;  /* 0x0000000000027941 */ /* 0x000fea0003800200 */
.L_x_33:
[----:B------:R-:W-:Y:S05]  /*1f30*/  BRA `(.L_x_37) ;  /* 0x0000000000207947 */ /* 0x000fea0003800000 */
.L_x_32:
[----:B------:R-:W-:-:S04]  /*1f40*/  LOP3.LUT R0, R27, 0x80000000, R0, 0x48, !PT ;  /* 0x800000001b007812 */ /* 0x000fc800078e4800 */
[----:B------:R-:W-:Y:S01]  /*1f50*/  LOP3.LUT R0, R0, 0x7f800000, RZ, 0xfc, !PT ;  /* 0x7f80000000007812 */ /* 0x000fe200078efcff */
[----:B------:R-:W-:Y:S06]  /*1f60*/  BRA `(.L_x_37) ;  /* 0x0000000000147947 */ /* 0x000fec0003800000 */
.L_x_31:
[----:B------:R-:W-:Y:S01]  /*1f70*/  LOP3.LUT R0, R27, 0x80000000, R0, 0x48, !PT ;  /* 0x800000001b007812 */ /* 0x000fe200078e4800 */
[----:B------:R-:W-:Y:S06]  /*1f80*/  BRA `(.L_x_37) ;  /* 0x00000000000c7947 */ /* 0x000fec0003800000 */
.L_x_30:
[----:B------:R-:W0:Y:S01]  /*1f90*/  MUFU.RSQ R0, -QNAN ;  /* 0xffc0000000007908 */ /* 0x000e220000001400 */
[----:B------:R-:W-:Y:S05]  /*1fa0*/  BRA `(.L_x_37) ;  /* 0x0000000000047947 */ /* 0x000fea0003800000 */
.L_x_29:
[----:B------:R-:W-:-:S07]  /*1fb0*/  FADD.FTZ R0, R0, R11 ;  /* 0x0000000b00007221 */ /* 0x000fce0000010000 */
.L_x_37:
[----:B------:R-:W-:Y:S05]  /*1fc0*/  BSYNC.RECONVERGENT B1 ;  /* 0x0000000000017941 */ /* 0x000fea0003800200 */
.L_x_27:
[----:B------:R-:W-:-:S04]  /*1fd0*/  HFMA2 R25, -RZ, RZ, 0, 0 ;  /* 0x00000000ff197431 */ /* 0x000fc800000001ff */
[----:B0-----:R-:W-:Y:S05]  /*1fe0*/  RET.REL.NODEC R24 `(_Z13SoftmaxAndMulPKfS0_Pfii) ;  /* 0xffffffe018047950 */ /* 0x001fea0003c3ffff */
.L_x_38:
[----:B------:R-:W-:-:S00]  /*1ff0*/  BRA `(.L_x_38) ;  /* 0xfffffffc00fc7947 */ /* 0x000fc0000383ffff */
[----:B------:R-:W-:-:S00]  /*2000*/  NOP ;  /* 0x0000000000007918 */ /* 0x000fc00000000000 */
[----:B------:R-:W-:-:S00]  /*2010*/  NOP ;  /* 0x0000000000007918 */ /* 0x000fc00000000000 */
[----:B------:R-:W-:-:S00]  /*2020*/  NOP ;  /* 0x0000000000007918 */ /* 0x000fc00000000000 */
[----:B------:R-:W-:-:S00]  /*2030*/  NOP ;  /* 0x0000000000007918 */ /* 0x000fc00000000000 */
[----:B------:R-:W-:-:S00]  /*2040*/  NOP ;  /* 0x0000000000007918 */ /* 0x000fc00000000000 */
[----:B------:R-:W-:-:S00]  /*2050*/  NOP ;  /* 0x0000000000007918 */ /* 0x000fc00000000000 */
[----:B------:R-:W-:-:S00]  /*2060*/  NOP ;  /* 0x0000000000007918 */ /* 0x000fc00000000000 */
[----:B------:R-:W-:-:S00]  /*2070*/  NOP ;  /* 0x0000000000007918 */ /* 0x000fc00000000000 */
.L_x_62:


//--------------------- .text._Z2QKPKfS0_Pfii     --------------------------
	.section	.text._Z2QKPKfS0_Pfii,"ax",@progbits
	.align	128
        .global         _Z2QKPKfS0_Pfii
        .type           _Z2QKPKfS0_Pfii,@function
        .size           _Z2QKPKfS0_Pfii,(.L_x_64 - _Z2QKPKfS0_Pfii)
        .other          _Z2QKPKfS0_Pfii,@"STO_CUDA_ENTRY STV_DEFAULT"
_Z2QKPKfS0_Pfii:
.text._Z2QKPKfS0_Pfii:
[----:B------:R-:W-:Y:S01]  /*0000*/  LDC R1, c[0x0][0x37c] ;  /* 0x0000df00ff017b82 */ /* 0x000fe20000000800 */
[----:B------:R-:W0:Y:S07]  /*0010*/  S2R R3, SR_TID.Y ;  /* 0x0000000000037919 */ /* 0x000e2e0000002200 */
[----:B------:R-:W0:Y:S01]  /*0020*/  LDC R6, c[0x0][0x364] ;  /* 0x0000d900ff067b82 */ /* 0x000e220000000800 */
[----:B------:R-:W1:Y:S01]  /*0030*/  LDCU UR6, c[0x0][0x398] ;  /* 0x00007300ff0677ac */ /* 0x000e620008000800 */
[----:B------:R-:W2:Y:S06]  /*0040*/  S2R R0, SR_TID.X ;  /* 0x0000000000007919 */ /* 0x000eac0000002100 */
[----:B------:R-:W0:Y:S08]  /*0050*/  S2UR UR4, SR_CTAID.Y ;  /* 0x00000000000479c3 */ /* 0x000e300000002600 */
[----:B------:R-:W2:Y:S08]  /*0060*/  S2UR UR5, SR_CTAID.X ;  /* 0x00000000000579c3 */ /* 0x000eb00000002500 */
[----:B------:R-:W2:Y:S01]  /*0070*/  LDC R7, c[0x0][0x360] ;  /* 0x0000d800ff077b82 */ /* 0x000ea20000000800 */
[----:B0-----:R-:W-:-:S02]  /*0080*/  IMAD R6, R6, UR4, R3 ;  /* 0x0000000406067c24 */ /* 0x001fc4000f8e0203 */
[----:B--2---:R-:W-:-:S05]  /*0090*/  IMAD R7, R7, UR5, R0 ;  /* 0x0000000507077c24 */ /* 0x004fca000f8e0200 */
[----:B------:R-:W-:-:S04]  /*00a0*/  VIMNMX R0, PT, PT, R6, R7, !PT ;  /* 0x0000000706007248 */ /* 0x000fc80007fe0100 */
[----:B-1----:R-:W-:-:S13]  /*00b0*/  ISETP.GE.AND P0, PT, R0, UR6, PT ;  /* 0x0000000600007c0c */ /* 0x002fda000bf06270 */
[----:B------:R-:W-:Y:S05]  /*00c0*/  @P0 EXIT ;  /* 0x000000000000094d */ /* 0x000fea0003800000 */
[----:B------:R-:W0:Y:S01]  /*00d0*/  LDCU UR12, c[0x0][0x39c] ;  /* 0x00007380ff0c77ac */ /* 0x000e220008000800 */
[----:B------:R-:W-:Y:S01]  /*00e0*/  HFMA2 R15, -RZ, RZ, 0, 0 ;  /* 0x00000000ff0f7431 */ /* 0x000fe200000001ff */
[----:B------:R-:W1:Y:S01]  /*00f0*/  LDCU.64 UR10, c[0x0][0x358] ;  /* 0x00006b00ff0a77ac */ /* 0x000e620008000a00 */
[----:B0-----:R-:W-:-:S09]  /*0100*/  UISETP.GE.AND UP0, UPT, UR12, 0x1, UPT ;  /* 0x000000010c00788c */ /* 0x001fd2000bf06270 */
[----:B-1----:R-:W-:Y:S05]  /*0110*/  BRA.U !UP0, `(.L_x_39) ;  /* 0x0000000908987547 */ /* 0x002fea000b800000 */
[----:B------:R-:W-:Y:S02]  /*0120*/  UISETP.GE.U32.AND UP1, UPT, UR12, 0x10, UPT ;  /* 0x000000100c00788c */ /* 0x000fe4000bf26070 */
[----:B------:R-:W-:Y:S01]  /*0130*/  IMAD R8, R6, UR12, RZ ;  /* 0x0000000c06087c24 */ /* 0x000fe2000f8e02ff */
[----:B------:R-:W-:Y:S02]  /*0140*/  ULOP3.LUT UR8, UR12, 0xf, URZ, 0xc0, !UPT ;  /* 0x0000000f0c087892 */ /* 0x000fe4000f8ec0ff */
[----:B------:R-:W-:Y:S01]  /*0150*/  IMAD R9, R7, UR12, RZ ;  /* 0x0000000c07097c24 */ /* 0x000fe2000f8e02ff */
[----:B------:R-:W-:Y:S01]  /*0160*/  UMOV UR4, URZ ;  /* 0x000000ff00047c82 */ /* 0x000fe20008000000 */
[----:B------:R-:W-:Y:S01]  /*0170*/  IMAD.MOV.U32 R15, RZ, RZ, RZ ;  /* 0x000000ffff0f7224 */ /* 0x000fe200078e00ff */
[----:B------:R-:W-:Y:S01]  /*0180*/  UISETP.NE.AND UP0, UPT, UR8, URZ, UPT ;  /* 0x000000ff0800728c */ /* 0x000fe2000bf05270 */
[----:B------:R-:W-:Y:S10]  /*0190*/  BRA.U !UP1, `(.L_x_40) ;  /* 0x0000000509107547 */ /* 0x000ff4000b800000 */
[----:B------:R-:W0:Y:S01]  /*01a0*/  LDC.64 R2, c[0x0][0x380] ;  /* 0x0000e000ff027b82 */ /* 0x000e220000000a00 */
[----:B------:R-:W1:Y:S01]  /*01b0*/  LDCU.64 UR6, c[0x0][0x388] ;  /* 0x00007100ff0677ac */ /* 0x000e620008000a00 */
[----:B------:R-:W-:Y:S01]  /*01c0*/  IMAD.MOV.U32 R15, RZ, RZ, RZ ;  /* 0x000000ffff0f7224 */ /* 0x000fe200078e00ff */
[----:B------:R-:W-:Y:S01]  /*01d0*/  MOV R0, R9 ;  /* 0x0000000900007202 */ /* 0x000fe20000000f00 */
[----:B------:R-:W-:-:S04]  /*01e0*/  ULOP3.LUT UR4, UR12, 0x7ffffff0, URZ, 0xc0, !UPT ;  /* 0x7ffffff00c047892 */ /* 0x000fc8000f8ec0ff */
[----:B------:R-:W-:Y:S02]  /*01f0*/  UIADD3 UR9, UPT, UPT, -UR4, URZ, URZ ;  /* 0x000000ff04097290 */ /* 0x000fe4000fffe1ff */
[----:B-1----:R-:W-:-:S04]  /*0200*/  UIADD3 UR5, UP1, UPT, UR6, 0x20, URZ ;  /* 0x0000002006057890 */ /* 0x002fc8000ff3e0ff */
[----:B------:R-:W-:Y:S01]  /*0210*/  UIADD3.X UR6, UPT, UPT, URZ, UR7, URZ, UP1, !UPT ;  /* 0x00000007ff067290 */ /* 0x000fe20008ffe4ff */
[----:B0-----:R-:W-:-:S03]  /*0220*/  IMAD.WIDE.U32 R2, R8, 0x4, R2 ;  /* 0x0000000408027825 */ /* 0x001fc600078e0002 */
[----:B------:R-:W-:-:S04]  /*0230*/  IADD3 R4, P0, PT, R2, 0x20, RZ ;  /* 0x0000002002047810 */ /* 0x000fc80007f1e0ff */
[----:B------:R-:W-:-:S09]  /*0240*/  IADD3.X R5, PT, PT, RZ, R3, RZ, P0, !PT ;  /* 0x00000003ff057210 */ /* 0x000fd200007fe4ff */
.L_x_41:
[----:B------:R-:W-:Y:S01]  /*0250*/  MOV R3, UR6 ;  /* 0x0000000600037c02 */ /* 0x000fe20008000f00 */
[----:B------:R-:W-:Y:S01]  /*0260*/  IMAD.U32 R2, RZ, RZ, UR5 ;  /* 0x00000005ff027e24 */ /* 0x000fe2000f8e00ff */
[----:B------:R-:W2:Y:S03]  /*0270*/  LDG.E R14, desc[UR10][R4.64+-0x20] ;  /* 0xffffe00a040e7981 */ /* 0x000ea6000c1e1900 */
[----:B------:R-:W-:Y:S01]  /*0280*/  IMAD.WIDE R2, R0, 0x4, R2 ;  /* 0x0000000400027825 */ /* 0x000fe200078e0202 */
[----:B------:R-:W3:Y:S04]  /*0290*/  LDG.E R17, desc[UR10][R4.64+-0x1c] ;  /* 0xffffe40a04117981 */ /* 0x000ee8000c1e1900 */
[----:B------:R-:W2:Y:S04]  /*02a0*/  LDG.E R16, desc[UR10][R2.64+-0x20] ;  /* 0xffffe00a02107981 */ /* 0x000ea8000c1e1900 */
[----:B------:R-:W3:Y:S04]  /*02b0*/  LDG.E R24, desc[UR10][R2.64+-0x1c] ;  /* 0xffffe40a02187981 */ /* 0x000ee8000c1e1900 */
[----:B------:R-:W4:Y:S04]  /*02c0*/  LDG.E R19, desc[UR10][R4.64+-0x18] ;  /* 0xffffe80a04137981 */ /* 0x000f28000c1e1900 */
[----:B------:R-:W4:Y:S04]  /*02d0*/  LDG.E R18, desc[UR10][R2.64+-0x18] ;  /* 0xffffe80a02127981 */ /* 0x000f28000c1e1900 */
[----:B------:R-:W5:Y:S04]  /*02e0*/  LDG.E R20, desc[UR10][R4.64+-0x14] ;  /* 0xffffec0a04147981 */ /* 0x000f68000c1e1900 */
        /* <DEDUP_REMOVED lines=8> */
[----:B------:R-:W5:Y:S01]  /*0370*/  LDG.E R26, desc[UR10][R4.64+0x1c] ;  /* 0x00001c0a041a7981 */ /* 0x000f62000c1e1900 */
[----:B--2---:R-:W-:-:S03]  /*0380*/  FFMA R16, R14, R16, R15 ;  /* 0x000000100e107223 */ /* 0x004fc6000000000f */
[----:B------:R-:W2:Y:S01]  /*0390*/  LDG.E R15, desc[UR10][R4.64+-0x4] ;  /* 0xfffffc0a040f7981 */ /* 0x000ea2000c1e1900 */
[----:B---3--:R-:W-:-:S03]  /*03a0*/  FFMA R24, R17, R24, R16 ;  /* 0x0000001811187223 */ /* 0x008fc60000000010 */
[----:B------:R-:W2:Y:S04]  /*03b0*/  LDG.E R14, desc[UR10][R2.64+-0x4] ;  /* 0xfffffc0a020e7981 */ /* 0x000ea8000c1e1900 */
[----:B------:R-:W3:Y:S01]  /*03c0*/  LDG.E R16, desc[UR10][R4.64] ;  /* 0x0000000a04107981 */ /* 0x000ee2000c1e1900 */
[----:B----4-:R-:W-:-:S03]  /*03d0*/  FFMA R25, R19, R18, R24 ;  /* 0x0000001213197223 */ /* 0x010fc60000000018 */
[----:B------:R-:W3:Y:S04]  /*03e0*/  LDG.E R17, desc[UR10][R2.64] ;  /* 0x0000000a02117981 */ /* 0x000ee8000c1e1900 */
[----:B------:R-:W4:Y:S01]  /*03f0*/  LDG.E R18, desc[UR10][R4.64+0x4] ;  /* 0x0000040a04127981 */ /* 0x000f22000c1e1900 */
[----:B-----5:R-:W-:-:S03]  /*0400*/  FFMA R25, R20, R21, R25 ;  /* 0x0000001514197223 */ /* 0x020fc60000000019 */
[----:B------:R-:W4:Y:S04]  /*0410*/  LDG.E R19, desc[UR10][R2.64+0x4] ;  /* 0x0000040a02137981 */ /* 0x000f28000c1e1900 */
[----:B------:R-:W5:Y:S01]  /*0420*/  LDG.E R20, desc[UR10][R4.64+0x8] ;  /* 0x0000080a04147981 */ /* 0x000f62000c1e1900 */
[----:B------:R-:W-:-:S03]  /*0430*/  FFMA R25, R22, R23, R25 ;  /* 0x0000001716197223 */ /* 0x000fc60000000019 */
[----:B------:R-:W5:Y:S04]  /*0440*/  LDG.E R21, desc[UR10][R2.64+0x8] ;  /* 0x0000080a02157981 */ /* 0x000f68000c1e1900 */
[----:B------:R-:W5:Y:S01]  /*0450*/  LDG.E R22, desc[UR10][R4.64+0xc] ;  /* 0x00000c0a04167981 */ /* 0x000f62000c1e1900 */
[----:B------:R-:W-:-:S03]  /*0460*/  FFMA R25, R10, R11, R25 ;  /* 0x0000000b0a197223 */ /* 0x000fc60000000019 */
[----:B------:R-:W5:Y:S04]  /*0470*/  LDG.E R23, desc[UR10][R2.64+0xc] ;  /* 0x00000c0a02177981 */ /* 0x000f68000c1e1900 */
[----:B------:R-:W5:Y:S04]  /*0480*/  LDG.E R10, desc[UR10][R4.64+0x10] ;  /* 0x0000100a040a7981 */ /* 0x000f68000c1e1900 */
[----:B------:R-:W5:Y:S01]  /*0490*/  LDG.E R11, desc[UR10][R2.64+0x10] ;  /* 0x0000100a020b7981 */ /* 0x000f62000c1e1900 */
[----:B------:R-:W-:-:S03]  /*04a0*/  FFMA R28, R12, R13, R25 ;  /* 0x0000000d0c1c7223 */ /* 0x000fc60000000019 */
[----:B------:R-:W5:Y:S04]  /*04b0*/  LDG.E R24, desc[UR10][R4.64+0x14] ;  /* 0x0000140a04187981 */ /* 0x000f68000c1e1900 */
[----:B------:R-:W5:Y:S04]  /*04c0*/  LDG.E R25, desc[UR10][R2.64+0x14] ;  /* 0x0000140a02197981 */ /* 0x000f68000c1e1900 */
[----:B------:R0:W5:Y:S04]  /*04d0*/  LDG.E R13, desc[UR10][R4.64+0x18] ;  /* 0x0000180a040d7981 */ /* 0x000168000c1e1900 */
[----:B------:R-:W5:Y:S01]  /*04e0*/  LDG.E R12, desc[UR10][R2.64+0x18] ;  /* 0x0000180a020c7981 */ /* 0x000f62000c1e1900 */
[----:B------:R-:W-:-:S04]  /*04f0*/  UIADD3 UR9, UPT, UPT, UR9, 0x10, URZ ;  /* 0x0000001009097890 */ /* 0x000fc8000fffe0ff */
[----:B------:R-:W-:Y:S01]  /*0500*/  UISETP.NE.AND UP1, UPT, UR9, URZ, UPT ;  /* 0x000000ff0900728c */ /* 0x000fe2000bf25270 */
[----:B0-----:R-:W-:Y:S02]  /*0510*/  IADD3 R4, P0, PT, R4, 0x40, RZ ;  /* 0x0000004004047810 */ /* 0x001fe40007f1e0ff */
[----:B------:R-:W-:-:S03]  /*0520*/  IADD3 R0, PT, PT, R0, 0x10, RZ ;  /* 0x0000001000007810 */ /* 0x000fc60007ffe0ff */
[----:B------:R-:W-:Y:S02]  /*0530*/  IMAD.X R5, RZ, RZ, R5, P0 ;  /* 0x000000ffff057224 */ /* 0x000fe400000e0605 */
[----:B--2---:R-:W-:-:S04]  /*0540*/  FFMA R15, R15, R14, R28 ;  /* 0x0000000e0f0f7223 */ /* 0x004fc8000000001c */
[----:B---3--:R-:W-:-:S04]  /*0550*/  FFMA R15, R16, R17, R15 ;  /* 0x00000011100f7223 */ /* 0x008fc8000000000f */
[----:B----4-:R-:W-:-:S04]  /*0560*/  FFMA R15, R18, R19, R15 ;  /* 0x00000013120f7223 */ /* 0x010fc8000000000f */
[----:B-----5:R-:W-:-:S04]  /*0570*/  FFMA R15, R20, R21, R15 ;  /* 0x00000015140f7223 */ /* 0x020fc8000000000f */
[----:B------:R-:W-:-:S04]  /*0580*/  FFMA R15, R22, R23, R15 ;  /* 0x00000017160f7223 */ /* 0x000fc8000000000f */
[----:B------:R-:W-:-:S04]  /*0590*/  FFMA R11, R10, R11, R15 ;  /* 0x0000000b0a0b7223 */ /* 0x000fc8000000000f */
[----:B------:R-:W-:-:S04]  /*05a0*/  FFMA R24, R24, R25, R11 ;  /* 0x0000001918187223 */ /* 0x000fc8000000000b */
[----:B------:R-:W-:-:S04]  /*05b0*/  FFMA R13, R13, R12, R24 ;  /* 0x0000000c0d0d7223 */ /* 0x000fc80000000018 */
[----:B------:R-:W-:Y:S01]  /*05c0*/  FFMA R15, R26, R27, R13 ;  /* 0x0000001b1a0f7223 */ /* 0x000fe2000000000d */
[----:B------:R-:W-:Y:S06]  /*05d0*/  BRA.U UP1, `(.L_x_41) ;  /* 0xfffffffd011c7547 */ /* 0x000fec000b83ffff */
.L_x_40:
[----:B------:R-:W-:Y:S05]  /*05e0*/  BRA.U !UP0, `(.L_x_39) ;  /* 0x0000000508647547 */ /* 0x000fea000b800000 */
[----:B------:R-:W-:Y:S02]  /*05f0*/  UISETP.GE.U32.AND UP0, UPT, UR8, 0x8, UPT ;  /* 0x000000080800788c */ /* 0x000fe4000bf06070 */
[----:B------:R-:W-:-:S04]  /*0600*/  ULOP3.LUT UR6, UR12, 0x7, URZ, 0xc0, !UPT ;  /* 0x000000070c067892 */ /* 0x000fc8000f8ec0ff */
[----:B------:R-:W-:-:S03]  /*0610*/  UISETP.NE.AND UP1, UPT, UR6, URZ, UPT ;  /* 0x000000ff0600728c */ /* 0x000fc6000bf25270 */
[----:B------:R-:W-:Y:S08]  /*0620*/  BRA.U !UP0, `(.L_x_42) ;  /* 0x0000000108907547 */ /* 0x000ff0000b800000 */
[----:B------:R-:W0:Y:S01]  /*0630*/  LDC.64 R10, c[0x0][0x380] ;  /* 0x0000e000ff0a7b82 */ /* 0x000e220000000a00 */
[----:B------:R-:W1:Y:S01]  /*0640*/  LDCU.64 UR8, c[0x0][0x380] ;  /* 0x00007000ff0877ac */ /* 0x000e620008000a00 */
[C---:B------:R-:W-:Y:S01]  /*0650*/  VIADD R3, R8.reuse, UR4 ;  /* 0x0000000408037c36 */ /* 0x040fe20008000000 */
[----:B------:R-:W-:Y:S02]  /*0660*/  IADD3 R0, P0, PT, R8, UR4, RZ ;  /* 0x0000000408007c10 */ /* 0x000fe4000ff1e0ff */
[----:B------:R-:W-:-:S03]  /*0670*/  IADD3 R13, PT, PT, R9, UR4, RZ ;  /* 0x00000004090d7c10 */ /* 0x000fc6000fffe0ff */
[----:B------:R-:W2:Y:S01]  /*0680*/  LDC.64 R4, c[0x0][0x388] ;  /* 0x0000e200ff047b82 */ /* 0x000ea20000000a00 */
[----:B0-----:R-:W-:-:S04]  /*0690*/  IMAD.WIDE.U32 R10, R3, 0x4, R10 ;  /* 0x00000004030a7825 */ /* 0x001fc800078e000a */
[----:B------:R-:W-:Y:S01]  /*06a0*/  IMAD.X R3, RZ, RZ, RZ, P0 ;  /* 0x000000ffff037224 */ /* 0x000fe200000e06ff */
[C---:B-1----:R-:W-:Y:S01]  /*06b0*/  LEA R2, P0, R0.reuse, UR8, 0x2 ;  /* 0x0000000800027c11 */ /* 0x042fe2000f8010ff */
[----:B------:R-:W3:Y:S01]  /*06c0*/  LDG.E R14, desc[UR10][R10.64] ;  /* 0x0000000a0a0e7981 */ /* 0x000ee2000c1e1900 */
[----:B--2---:R-:W-:Y:S02]  /*06d0*/  IMAD.WIDE R4, R13, 0x4, R4 ;  /* 0x000000040d047825 */ /* 0x004fe400078e0204 */
[----:B------:R-:W-:-:S03]  /*06e0*/  LEA.HI.X R3, R0, UR9, R3, 0x2, P0 ;  /* 0x0000000900037c11 */ /* 0x000fc600080f1403 */
[----:B------:R-:W3:Y:S04]  /*06f0*/  LDG.E R16, desc[UR10][R4.64] ;  /* 0x0000000a04107981 */ /* 0x000ee8000c1e1900 */
[----:B------:R-:W2:Y:S04]  /*0700*/  LDG.E R18, desc[UR10][R4.64+0x4] ;  /* 0x0000040a04127981 */ /* 0x000ea8000c1e1900 */
[----:B------:R-:W2:Y:S04]  /*0710*/  LDG.E R17, desc[UR10][R2.64+0x4] ;  /* 0x0000040a02117981 */ /* 0x000ea8000c1e1900 */
        /* <DEDUP_REMOVED lines=12> */
[----:B------:R-:W-:Y:S01]  /*07e0*/  UIADD3 UR4, UPT, UPT, UR4, 0x8, URZ ;  /* 0x0000000804047890 */ /* 0x000fe2000fffe0ff */
[----:B---3--:R-:W-:-:S04]  /*07f0*/  FFMA R14, R14, R16, R15 ;  /* 0x000000100e0e7223 */ /* 0x008fc8000000000f */
[----:B--2---:R-:W-:-:S04]  /*0800*/  FFMA R14, R17, R18, R14 ;  /* 0x00000012110e7223 */ /* 0x004fc8000000000e */
[----:B----4-:R-:W-:-:S04]  /*0810*/  FFMA R14, R19, R20, R14 ;  /* 0x00000014130e7223 */ /* 0x010fc8000000000e */
[----:B-----5:R-:W-:-:S04]  /*0820*/  FFMA R14, R21, R22, R14 ;  /* 0x00000016150e7223 */ /* 0x020fc8000000000e */
[----:B------:R-:W-:-:S04]  /*0830*/  FFMA R23, R23, R24, R14 ;  /* 0x0000001817177223 */ /* 0x000fc8000000000e */
[----:B------:R-:W-:-:S04]  /*0840*/  FFMA R13, R12, R13, R23 ;  /* 0x0000000d0c0d7223 */ /* 0x000fc80000000017 */
[----:B------:R-:W-:-:S04]  /*0850*/  FFMA R11, R0, R11, R13 ;  /* 0x0000000b000b7223 */ /* 0x000fc8000000000d */
[----:B------:R-:W-:-:S07]  /*0860*/  FFMA R15, R10, R25, R11 ;  /* 0x000000190a0f7223 */ /* 0x000fce000000000b */
.L_x_42:
[----:B------:R-:W-:Y:S05]  /*0870*/  BRA.U !UP1, `(.L_x_39) ;  /* 0x0000000109c07547 */ /* 0x000fea000b800000 */
[----:B------:R-:W-:Y:S02]  /*0880*/  UISETP.GE.U32.AND UP0, UPT, UR6, 0x4, UPT ;  /* 0x000000040600788c */ /* 0x000fe4000bf06070 */
[----:B------:R-:W-:-:S04]  /*0890*/  ULOP3.LUT UR5, UR12, 0x3, URZ, 0xc0, !UPT ;  /* 0x000000030c057892 */ /* 0x000fc8000f8ec0ff */
[----:B------:R-:W-:-:S03]  /*08a0*/  UISETP.NE.AND UP1, UPT, UR5, URZ, UPT ;  /* 0x000000ff0500728c */ /* 0x000fc6000bf25270 */
[----:B------:R-:W-:Y:S08]  /*08b0*/  BRA.U !UP0, `(.L_x_43) ;  /* 0x0000000108607547 */ /* 0x000ff0000b800000 */
[----:B------:R-:W0:Y:S01]  /*08c0*/  LDC.64 R2, c[0x0][0x380] ;  /* 0x0000e000ff027b82 */ /* 0x000e220000000a00 */
[----:B------:R-:W1:Y:S01]  /*08d0*/  LDCU.64 UR6, c[0x0][0x380] ;  /* 0x00007000ff0677ac */ /* 0x000e620008000a00 */
[C---:B------:R-:W-:Y:S01]  /*08e0*/  IADD3 R11, PT, PT, R8.reuse, UR4, RZ ;  /* 0x00000004080b7c10 */ /* 0x040fe2000fffe0ff */
[----:B------:R-:W-:Y:S01]  /*08f0*/  VIADD R13, R9, UR4 ;  /* 0x00000004090d7c36 */ /* 0x000fe20008000000 */
[----:B------:R-:W-:-:S04]  /*0900*/  IADD3 R0, P0, PT, R8, UR4, RZ ;  /* 0x0000000408007c10 */ /* 0x000fc8000ff1e0ff */
[----:B------:R-:W2:Y:S01]  /*0910*/  LDC.64 R4, c[0x0][0x388] ;  /* 0x0000e200ff047b82 */ /* 0x000ea20000000a00 */
[----:B0-----:R-:W-:Y:S01]  /*0920*/  IMAD.WIDE.U32 R10, R11, 0x4, R2 ;  /* 0x000000040b0a7825 */ /* 0x001fe200078e0002 */
[----:B------:R-:W-:Y:S02]  /*0930*/  IADD3.X R3, PT, PT, RZ, RZ, RZ, P0, !PT ;  /* 0x000000ffff037210 */ /* 0x000fe400007fe4ff */
[----:B-1----:R-:W-:-:S03]  /*0940*/  LEA R2, P0, R0, UR6, 0x2 ;  /* 0x0000000600027c11 */ /* 0x002fc6000f8010ff */
[----:B------:R-:W3:Y:S01]  /*0950*/  LDG.E R10, desc[UR10][R10.64] ;  /* 0x0000000a0a0a7981 */ /* 0x000ee2000c1e1900 */
[----:B------:R-:W-:Y:S01]  /*0960*/  LEA.HI.X R3, R0, UR7, R3, 0x2, P0 ;  /* 0x0000000700037c11 */ /* 0x000fe200080f1403 */
[----:B--2---:R-:W-:-:S04]  /*0970*/  IMAD.WIDE R4, R13, 0x4, R4 ;  /* 0x000000040d047825 */ /* 0x004fc800078e0204 */
[----:B------:R-:W2:Y:S04]  /*0980*/  LDG.E R13, desc[UR10][R2.64+0x4] ;  /* 0x0000040a020d7981 */ /* 0x000ea8000c1e1900 */
[----:B------:R-:W3:Y:S04]  /*0990*/  LDG.E R0, desc[UR10][R4.64] ;  /* 0x0000000a04007981 */ /* 0x000ee8000c1e1900 */
[----:B------:R-:W2:Y:S04]  /*09a0*/  LDG.E R12, desc[UR10][R4.64+0x4] ;  /* 0x0000040a040c7981 */ /* 0x000ea8000c1e1900 */
[----:B------:R-:W4:Y:S04]  /*09b0*/  LDG.E R14, desc[UR10][R4.64+0x8] ;  /* 0x0000080a040e7981 */ /* 0x000f28000c1e1900 */
[----:B------:R-:W4:Y:S04]  /*09c0*/  LDG.E R17, desc[UR10][R2.64+0x8] ;  /* 0x0000080a02117981 */ /* 0x000f28000c1e1900 */
[----:B------:R-:W5:Y:S04]  /*09d0*/  LDG.E R19, desc[UR10][R2.64+0xc] ;  /* 0x00000c0a02137981 */ /* 0x000f68000c1e1900 */
[----:B------:R-:W5:Y:S01]  /*09e0*/  LDG.E R16, desc[UR10][R4.64+0xc] ;  /* 0x00000c0a04107981 */ /* 0x000f62000c1e1900 */
[----:B------:R-:W-:Y:S01]  /*09f0*/  UIADD3 UR4, UPT, UPT, UR4, 0x4, URZ ;  /* 0x0000000404047890 */ /* 0x000fe2000fffe0ff */
[----:B---3--:R-:W-:-:S04]  /*0a00*/  FFMA R0, R10, R0, R15 ;  /* 0x000000000a007223 */ /* 0x008fc8000000000f */
[----:B--2---:R-:W-:-:S04]  /*0a10*/  FFMA R0, R13, R12, R0 ;  /* 0x0000000c0d007223 */ /* 0x004fc80000000000 */
[----:B----4-:R-:W-:-:S04]  /*0a20*/  FFMA R0, R17, R14, R0 ;  /* 0x0000000e11007223 */ /* 0x010fc80000000000 */
[----:B-----5:R-:W-:-:S07]  /*0a30*/  FFMA R15, R19, R16, R0 ;  /* 0x00000010130f7223 */ /* 0x020fce0000000000 */
.L_x_43:
[----:B------:R-:W-:Y:S05]  /*0a40*/  BRA.U !UP1, `(.L_x_39) ;  /* 0x00000001094c7547 */ /* 0x000fea000b800000 */
[----:B------:R-:W0:Y:S01]  /*0a50*/  LDC.64 R4, c[0x0][0x380] ;  /* 0x0000e000ff047b82 */ /* 0x000e220000000a00 */
[----:B------:R-:W-:Y:S01]  /*0a60*/  VIADD R11, R8, UR4 ;  /* 0x00000004080b7c36 */ /* 0x000fe20008000000 */
[----:B------:R-:W-:-:S06]  /*0a70*/  UIADD3 UR5, UPT, UPT, -UR5, URZ, URZ ;  /* 0x000000ff05057290 */ /* 0x000fcc000fffe1ff */
[----:B------:R-:W1:Y:S01]  /*0a80*/  LDC.64 R2, c[0x0][0x388] ;  /* 0x0000e200ff027b82 */ /* 0x000e620000000a00 */
[----:B0-----:R-:W-:Y:S01]  /*0a90*/  IMAD.WIDE.U32 R4, R11, 0x4, R4 ;  /* 0x000000040b047825 */ /* 0x001fe200078e0004 */
[----:B------:R-:W-:-:S03]  /*0aa0*/  IADD3 R11, PT, PT, R9, UR4, RZ ;  /* 0x00000004090b7c10 */ /* 0x000fc6000fffe0ff */
[----:B------:R-:W-:Y:S01]  /*0ab0*/  IMAD.MOV.U32 R13, RZ, RZ, R5 ;  /* 0x000000ffff0d7224 */ /* 0x000fe200078e0005 */
[----:B------:R-:W-:-:S07]  /*0ac0*/  MOV R8, R4 ;  /* 0x0000000400087202 */ /* 0x000fce0000000f00 */
.L_x_44:
[----:B-1----:R-:W-:-:S04]  /*0ad0*/  IMAD.WIDE R4, R11, 0x4, R2 ;  /* 0x000000040b047825 */ /* 0x002fc800078e0202 */
[----:B------:R-:W-:Y:S02]  /*0ae0*/  IMAD.MOV.U32 R9, RZ, RZ, R13 ;  /* 0x000000ffff097224 */ /* 0x000fe400078e000d */
[----:B------:R-:W2:Y:S04]  /*0af0*/  LDG.E R4, desc[UR10][R4.64] ;  /* 0x0000000a04047981 */ /* 0x000ea8000c1e1900 */
[----:B------:R0:W2:Y:S01]  /*0b00*/  LDG.E R0, desc[UR10][R8.64] ;  /* 0x0000000a08007981 */ /* 0x0000a2000c1e1900 */
[----:B------:R-:W-:Y:S01]  /*0b10*/  UIADD3 UR5, UPT, UPT, UR5, 0x1, URZ ;  /* 0x0000000105057890 */ /* 0x000fe2000fffe0ff */
[----:B------:R-:W-:-:S03]  /*0b20*/  IADD3 R11, PT, PT, R11, 0x1, RZ ;  /* 0x000000010b0b7810 */ /* 0x000fc60007ffe0ff */
[----:B------:R-:W-:Y:S01]  /*0b30*/  UISETP.NE.AND UP0, UPT, UR5, URZ, UPT ;  /* 0x000000ff0500728c */ /* 0x000fe2000bf05270 */
[----:B0-----:R-:W-:-:S05]  /*0b40*/  IADD3 R8, P0, PT, R8, 0x4, RZ ;  /* 0x0000000408087810 */ /* 0x001fca0007f1e0ff */
[----:B------:R-:W-:Y:S02]  /*0b50*/  IMAD.X R13, RZ, RZ, R13, P0 ;  /* 0x000000ffff0d7224 */ /* 0x000fe400000e060d */
[----:B--2---:R-:W-:Y:S01]  /*0b60*/  FFMA R15, R0, R4, R15 ;  /* 0x00000004000f7223 */ /* 0x004fe2000000000f */
[----:B------:R-:W-:Y:S06]  /*0b70*/  BRA.U UP0, `(.L_x_44) ;  /* 0xfffffffd00d47547 */ /* 0x000fec000b83ffff */
.L_x_39:
[----:B------:R-:W-:-:S04]  /*0b80*/  I2FP.F32.S32 R0, UR12 ;  /* 0x0000000c00007c45 */ /* 0x000fc80008201400 */
[----:B------:R-:W-:Y:S01]  /*0b90*/  IADD3 R2, PT, PT, R0, -0xd000000, RZ ;  /* 0xf300000000027810 */ /* 0x000fe20007ffe0ff */
[----:B------:R0:W1:Y:S03]  /*0ba0*/  MUFU.RSQ R3, R0 ;  /* 0x0000000000037308 */ /* 0x0000660000001400 */
[----:B------:R-:W-:-:S13]  /*0bb0*/  ISETP.GT.U32.AND P0, PT, R2, 0x727fffff, PT ;  /* 0x727fffff0200780c */ /* 0x000fda0003f04070 */
[----:B0-----:R-:W-:Y:S05]  /*0bc0*/  @!P0 BRA `(.L_x_45) ;  /* 0x0000000000108947 */ /* 0x001fea0003800000 */
[----:B------:R-:W-:-:S07]  /*0bd0*/  MOV R4, 0xbf0 ;  /* 0x00000bf000047802 */ /* 0x000fce0000000f00 */
[----:B-1----:R-:W-:Y:S05]  /*0be0*/  CALL.REL.NOINC `($__internal_1_$__cuda_sm20_sqrt_rn_f32_slowpath) ;  /* 0x0000000000687944 */ /* 0x002fea0003c00000 */
[----:B------:R-:W-:Y:S01]  /*0bf0*/  IMAD.MOV.U32 R3, RZ, RZ, R0 ;  /* 0x000000ffff037224 */ /* 0x000fe200078e0000 */
[----:B------:R-:W-:Y:S06]  /*0c00*/  BRA `(.L_x_46) ;  /* 0x0000000000107947 */ /* 0x000fec0003800000 */
.L_x_45:
[----:B-1----:R-:W-:Y:S01]  /*0c10*/  FMUL.FTZ R5, R0, R3 ;  /* 0x0000000300057220 */ /* 0x002fe20000410000 */
[----:B------:R-:W-:-:S03]  /*0c20*/  FMUL.FTZ R3, R3, 0.5 ;  /* 0x3f00000003037820 */ /* 0x000fc60000410000 */
[----:B------:R-:W-:-:S04]  /*0c30*/  FFMA R0, -R5, R5, R0 ;  /* 0x0000000505007223 */ /* 0x000fc80000000100 */
[----:B------:R-:W-:-:S07]  /*0c40*/  FFMA R3, R0, R3, R5 ;  /* 0x0000000300037223 */ /* 0x000fce0000000005 */
.L_x_46:
[----:B------:R-:W0:Y:S01]  /*0c50*/  MUFU.RCP R0, R3 ;  /* 0x0000000300007308 */ /* 0x000e220000001000 */
[----:B------:R-:W-:Y:S07]  /*0c60*/  BSSY.RECONVERGENT B0, `(.L_x_47) ;  /* 0x000000c000007945 */ /* 0x000fee0003800200 */
[----:B------:R-:W1:Y:S01]  /*0c70*/  FCHK P0, R15, R3 ;  /* 0x000000030f007302 */ /* 0x000e620000000000 */
[----:B0-----:R-:W-:-:S04]  /*0c80*/  FFMA R5, R0, -R3, 1 ;  /* 0x3f80000000057423 */ /* 0x001fc80000000803 */
[----:B------:R-:W-:-:S04]  /*0c90*/  FFMA R0, R0, R5, R0 ;  /* 0x0000000500007223 */ /* 0x000fc80000000000 */
[----:B------:R-:W-:-:S04]  /*0ca0*/  FFMA R2, R0, R15, RZ ;  /* 0x0000000f00027223 */ /* 0x000fc800000000ff */
[----:B------:R-:W-:-:S04]  /*0cb0*/  FFMA R5, R2, -R3, R15 ;  /* 0x8000000302057223 */ /* 0x000fc8000000000f */
[----:B------:R-:W-:Y:S01]  /*0cc0*/  FFMA R5, R0, R5, R2 ;  /* 0x0000000500057223 */ /* 0x000fe20000000002 */
[----:B-1----:R-:W-:Y:S06]  /*0cd0*/  @!P0 BRA `(.L_x_48) ;  /* 0x0000000000108947 */ /* 0x002fec0003800000 */
[----:B------:R-:W-:Y:S02]  /*0ce0*/  MOV R0, R15 ;  /* 0x0000000f00007202 */ /* 0x000fe40000000f00 */
[----:B------:R-:W-:-:S07]  /*0cf0*/  MOV R2, 0xd10 ;  /* 0x00000d1000027802 */ /* 0x000fce0000000f00 */
[----:B------:R-:W-:Y:S05]  /*0d00*/  CALL.REL.NOINC `($__internal_2_$__cuda_sm3x_div_rn_noftz_f32_slowpath) ;  /* 0x0000000000807944 */ /* 0x000fea0003c00000 */
[----:B------:R-:W-:-:S07]  /*0d10*/  IMAD.MOV.U32 R5, RZ, RZ, R0 ;  /* 0x000000ffff057224 */ /* 0x000fce00078e0000 */
.L_x_48:
[----:B------:R-:W-:Y:S05]  /*0d20*/  BSYNC.RECONVERGENT B0 ;  /* 0x0000000000007941 */ /* 0x000fea0003800200 */
.L_x_47:
[----:B------:R-:W0:Y:S01]  /*0d30*/  LDC.64 R2, c[0x0][0x390] ;  /* 0x0000e400ff027b82 */ /* 0x000e220000000a00 */
[----:B------:R-:W1:Y:S02]  /*0d40*/  LDCU UR4, c[0x0][0x398] ;  /* 0x00007300ff0477ac */ /* 0x000e640008000800 */
[----:B-1----:R-:W-:-:S04]  /*0d50*/  IMAD R7, R6, UR4, R7 ;  /* 0x0000000406077c24 */ /* 0x002fc8000f8e0207 */
[----:B0-----:R-:W-:-:S05]  /*0d60*/  IMAD.WIDE R2, R7, 0x4, R2 ;  /* 0x0000000407027825 */ /* 0x001fca00078e0202 */
[----:B------:R-:W-:Y:S01]  /*0d70*/  STG.E desc[UR10][R2.64], R5 ;  /* 0x0000000502007986 */ /* 0x000fe2000c10190a */
[----:B------:R-:W-:Y:S05]  /*0d80*/  EXIT ;  /* 0x000000000000794d */ /* 0x000fea0003800000 */
        .weak           $__internal_1_$__cuda_sm20_sqrt_rn_f32_slowpath
        .type           $__internal_1_$__cuda_sm20_sqrt_rn_f32_slowpath,@function
        .size           $__internal_1_$__cuda_sm20_sqrt_rn_f32_slowpath,($__internal_2_$__cuda_sm3x_div_rn_noftz_f32_slowpath - $__internal_1_$__cuda_sm20_sqrt_rn_f32_slowpath)
$__internal_1_$__cuda_sm20_sqrt_rn_f32_slowpath:
[----:B------:R-:W-:-:S13]  /*0d90*/  LOP3.LUT P0, RZ, R0, 0x7fffffff, RZ, 0xc0, !PT ;  /* 0x7fffffff00ff7812 */ /* 0x000fda000780c0ff */
[----:B------:R-:W-:Y:S01]  /*0da0*/  @!P0 MOV R2, R0 ;  /* 0x0000000000028202 */ /* 0x000fe20000000f00 */
[----:B------:R-:W-:Y:S06]  /*0db0*/  @!P0 BRA `(.L_x_49) ;  /* 0x0000000000448947 */ /* 0x000fec0003800000 */
[----:B------:R-:W-:-:S13]  /*0dc0*/  FSETP.GEU.FTZ.AND P0, PT, R0, RZ, PT ;  /* 0x000000ff0000720b */ /* 0x000fda0003f1e000 */
[----:B------:R-:W-:Y:S01]  /*0dd0*/  @!P0 IMAD.MOV.U32 R2, RZ, RZ, 0x7fffffff ;  /* 0x7fffffffff028424 */ /* 0x000fe200078e00ff */
[----:B------:R-:W-:Y:S06]  /*0de0*/  @!P0 BRA `(.L_x_49) ;  /* 0x0000000000388947 */ /* 0x000fec0003800000 */
[----:B------:R-:W-:-:S13]  /*0df0*/  FSETP.GTU.FTZ.AND P0, PT, |R0|, +INF , PT ;  /* 0x7f8000000000780b */ /* 0x000fda0003f1c200 */
[----:B------:R-:W-:Y:S01]  /*0e00*/  @P0 FADD.FTZ R2, R0, 1 ;  /* 0x3f80000000020421 */ /* 0x000fe20000010000 */
[----:B------:R-:W-:Y:S06]  /*0e10*/  @P0 BRA `(.L_x_49) ;  /* 0x00000000002c0947 */ /* 0x000fec0003800000 */
[----:B------:R-:W-:-:S13]  /*0e20*/  FSETP.NEU.FTZ.AND P0, PT, |R0|, +INF , PT ;  /* 0x7f8000000000780b */ /* 0x000fda0003f1d200 */
[----:B------:R-:W-:Y:S01]  /*0e30*/  @!P0 MOV R2, R0 ;  /* 0x0000000000028202 */ /* 0x000fe20000000f00 */
[----:B------:R-:W-:Y:S06]  /*0e40*/  @!P0 BRA `(.L_x_49) ;  /* 0x0000000000208947 */ /* 0x000fec0003800000 */
[----:B------:R-:W-:-:S04]  /*0e50*/  FFMA R0, R0, 1.84467440737095516160e+19, RZ ;  /* 0x5f80000000007823 */ /* 0x000fc800000000ff */
[----:B------:R-:W0:Y:S02]  /*0e60*/  MUFU.RSQ R3, R0 ;  /* 0x0000000000037308 */ /* 0x000e240000001400 */
[----:B0-----:R-:W-:Y:S01]  /*0e70*/  FMUL.FTZ R5, R0, R3 ;  /* 0x0000000300057220 */ /* 0x001fe20000410000 */
[----:B------:R-:W-:-:S03]  /*0e80*/  FMUL.FTZ R3, R3, 0.5 ;  /* 0x3f00000003037820 */ /* 0x000fc60000410000 */
[----:B------:R-:W-:-:S04]  /*0e90*/  FADD.FTZ R2, -R5, -RZ ;  /* 0x800000ff05027221 */ /* 0x000fc80000010100 */
[----:B------:R-:W-:-:S04]  /*0ea0*/  FFMA R2, R5, R2, R0 ;  /* 0x0000000205027223 */ /* 0x000fc80000000000 */
[----:B------:R-:W-:-:S04]  /*0eb0*/  FFMA R2, R2, R3, R5 ;  /* 0x0000000302027223 */ /* 0x000fc80000000005 */
[----:B------:R-:W-:-:S07]  /*0ec0*/  FMUL.FTZ R2, R2, 2.3283064365386962891e-10 ;  /* 0x2f80000002027820 */ /* 0x000fce0000410000 */
.L_x_49:
[----:B------:R-:W-:Y:S01]  /*0ed0*/  HFMA2 R3, -RZ, RZ, 0, 0 ;  /* 0x00000000ff037431 */ /* 0x000fe200000001ff */
[----:B------:R-:W-:Y:S01]  /*0ee0*/  MOV R0, R2 ;  /* 0x0000000200007202 */ /* 0x000fe20000000f00 */
[----:B------:R-:W-:-:S04]  /*0ef0*/  IMAD.MOV.U32 R2, RZ, RZ, R4 ;  /* 0x000000ffff027224 */ /* 0x000fc800078e0004 */
[----:B------:R-:W-:Y:S05]  /*0f00*/  RET.REL.NODEC R2 `(_Z2QKPKfS0_Pfii) ;  /* 0xfffffff0023c7950 */ /* 0x000fea0003c3ffff */
        .weak           $__internal_2_$__cuda_sm3x_div_rn_noftz_f32_slowpath
        .type           $__internal_2_$__cuda_sm3x_div_rn_noftz_f32_slowpath,@function
        .size           $__internal_2_$__cuda_sm3x_div_rn_noftz_f32_slowpath,(.L_x_64 - $__internal_2_$__cuda_sm3x_div_rn_noftz_f32_slowpath)
$__internal_2_$__cuda_sm3x_div_rn_noftz_f32_slowpath:
[----:B------:R-:W-:Y:S01]  /*0f10*/  SHF.R.U32.HI R5, RZ, 0x17, R3 ;  /* 0x00000017ff057819 */ /* 0x000fe20000011603 */
[----:B------:R-:W-:Y:S01]  /*0f20*/  BSSY.RECONVERGENT B1, `(.L_x_50) ;  /* 0x0000062000017945 */ /* 0x000fe20003800200 */
[----:B------:R-:W-:Y:S02]  /*0f30*/  SHF.R.U32.HI R4, RZ, 0x17, R0 ;  /* 0x00000017ff047819 */ /* 0x000fe40000011600 */
[----:B------:R-:W-:Y:S02]  /*0f40*/  LOP3.LUT R12, R5, 0xff, RZ, 0xc0, !PT ;  /* 0x000000ff050c7812 */ /* 0x000fe400078ec0ff */
[----:B------:R-:W-:Y:S02]  /*0f50*/  LOP3.LUT R10, R4, 0xff, RZ, 0xc0, !PT ;  /* 0x000000ff040a7812 */ /* 0x000fe400078ec0ff */
[----:B------:R-:W-:-:S03]  /*0f60*/  IADD3 R8, PT, PT, R12, -0x1, RZ ;  /* 0xffffffff0c087810 */ /* 0x000fc60007ffe0ff */
[----:B------:R-:W-:Y:S01]  /*0f70*/  VIADD R5, R10, 0xffffffff ;  /* 0xffffffff0a057836 */ /* 0x000fe20000000000 */
        /* <DEDUP_REMOVED lines=23> */
[----:B------:R-:W-:Y:S02]  /*10f0*/  @!P0 IMAD.MOV.U32 R4, RZ, RZ, -0x40 ;  /* 0xffffffc0ff048424 */ /* 0x000fe400078e00ff */
[----:B------:R-:W-:Y:S01]  /*1100*/  @!P0 FFMA R0, R0, 1.84467440737095516160e+19, RZ ;  /* 0x5f80000000008823 */ /* 0x000fe200000000ff */
[----:B------:R-:W-:Y:S02]  /*1110*/  @!P1 FFMA R3, R3, 1.84467440737095516160e+19, RZ ;  /* 0x5f80000003039823 */ /* 0x000fe400000000ff */
[----:B------:R-:W-:-:S07]  /*1120*/  @!P1 IADD3 R4, PT, PT, R4, 0x40, RZ ;  /* 0x0000004004049810 */ /* 0x000fce0007ffe0ff */
.L_x_51:
[----:B------:R-:W-:Y:S01]  /*1130*/  LEA R8, R12, 0xc0800000, 0x17 ;  /* 0xc08000000c087811 */ /* 0x000fe200078eb8ff */
[----:B------:R-:W-:Y:S03]  /*1140*/  BSSY.RECONVERGENT B2, `(.L_x_56) ;  /* 0x0000036000027945 */ /* 0x000fe60003800200 */
[----:B------:R-:W-:Y:S01]  /*1150*/  IADD3 R8, PT, PT, -R8, R3, RZ ;  /* 0x0000000308087210 */ /* 0x000fe20007ffe1ff */
[----:B------:R-:W-:-:S03]  /*1160*/  VIADD R3, R10, 0xffffff81 ;  /* 0xffffff810a037836 */ /* 0x000fc60000000000 */
[----:B------:R-:W0:Y:S01]  /*1170*/  MUFU.RCP R5, R8 ;  /* 0x0000000800057308 */ /* 0x000e220000001000 */
[----:B------:R-:W-:Y:S01]  /*1180*/  FADD.FTZ R9, -R8, -RZ ;  /* 0x800000ff08097221 */ /* 0x000fe20000010100 */
[----:B------:R-:W-:-:S03]  /*1190*/  IMAD R0, R3, -0x800000, R0 ;  /* 0xff80000003007824 */ /* 0x000fc600078e0200 */
[----:B0-----:R-:W-:-:S04]  /*11a0*/  FFMA R10, R5, R9, 1 ;  /* 0x3f800000050a7423 */ /* 0x001fc80000000009 */
[----:B------:R-:W-:-:S04]  /*11b0*/  FFMA R14, R5, R10, R5 ;  /* 0x0000000a050e7223 */ /* 0x000fc80000000005 */
[----:B------:R-:W-:-:S04]  /*11c0*/  FFMA R5, R0, R14, RZ ;  /* 0x0000000e00057223 */ /* 0x000fc800000000ff */
[----:B------:R-:W-:-:S04]  /*11d0*/  FFMA R10, R9, R5, R0 ;  /* 0x00000005090a7223 */ /* 0x000fc80000000000 */
[----:B------:R-:W-:Y:S01]  /*11e0*/  FFMA R11, R14, R10, R5 ;  /* 0x0000000a0e0b7223 */ /* 0x000fe20000000005 */
[----:B------:R-:W-:-:S03]  /*11f0*/  IADD3 R5, PT, PT, R3, 0x7f, -R12 ;  /* 0x0000007f03057810 */ /* 0x000fc60007ffe80c */
[----:B------:R-:W-:Y:S01]  /*1200*/  FFMA R10, R9, R11, R0 ;  /* 0x0000000b090a7223 */ /* 0x000fe20000000000 */
[----:B------:R-:W-:-:S03]  /*1210*/  IADD3 R5, PT, PT, R5, R4, RZ ;  /* 0x0000000405057210 */ /* 0x000fc60007ffe0ff */
[----:B------:R-:W-:-:S05]  /*1220*/  FFMA R0, R14, R10, R11 ;  /* 0x0000000a0e007223 */ /* 0x000fca000000000b */
[----:B------:R-:W-:-:S04]  /*1230*/  SHF.R.U32.HI R3, RZ, 0x17, R0 ;  /* 0x00000017ff037819 */ /* 0x000fc80000011600 */
[----:B------:R-:W-:-:S04]  /*1240*/  LOP3.LUT R3, R3, 0xff, RZ, 0xc0, !PT ;  /* 0x000000ff03037812 */ /* 0x000fc800078ec0ff */
[----:B------:R-:W-:-:S05]  /*1250*/  IADD3 R9, PT, PT, R3, R5, RZ ;  /* 0x0000000503097210 */ /* 0x000fca0007ffe0ff */
[----:B------:R-:W-:-:S05]  /*1260*/  VIADD R3, R9, 0xffffffff ;  /* 0xffffffff09037836 */ /* 0x000fca0000000000 */
        /* <DEDUP_REMOVED lines=10> */
[C---:B------:R-:W-:Y:S01]  /*1310*/  IADD3 R8, PT, PT, R9.reuse, 0x20, RZ ;  /* 0x0000002009087810 */ /* 0x040fe20007ffe0ff */
[CCC-:B------:R-:W-:Y:S01]  /*1320*/  FFMA.RM R4, R14.reuse, R10.reuse, R11.reuse ;  /* 0x0000000a0e047223 */ /* 0x1c0fe2000000400b */
[----:B------:R-:W-:Y:S02]  /*1330*/  ISETP.NE.AND P2, PT, R9, RZ, PT ;  /* 0x000000ff0900720c */ /* 0x000fe40003f45270 */
[----:B------:R-:W-:Y:S01]  /*1340*/  LOP3.LUT R5, R3, 0x7fffff, RZ, 0xc0, !PT ;  /* 0x007fffff03057812 */ /* 0x000fe200078ec0ff */
[----:B------:R-:W-:Y:S01]  /*1350*/  FFMA.RP R3, R14, R10, R11 ;  /* 0x0000000a0e037223 */ /* 0x000fe2000000800b */
[----:B------:R-:W-:Y:S02]  /*1360*/  ISETP.NE.AND P1, PT, R9, RZ, PT ;  /* 0x000000ff0900720c */ /* 0x000fe40003f25270 */
[----:B------:R-:W-:Y:S02]  /*1370*/  LOP3.LUT R5, R5, 0x800000, RZ, 0xfc, !PT ;  /* 0x0080000005057812 */ /* 0x000fe400078efcff */
[----:B------:R-:W-:-:S02]  /*1380*/  IADD3 R9, PT, PT, -R9, RZ, RZ ;  /* 0x000000ff09097210 */ /* 0x000fc40007ffe1ff */
[----:B------:R-:W-:Y:S02]  /*1390*/  SHF.L.U32 R8, R5, R8, RZ ;  /* 0x0000000805087219 */ /* 0x000fe400000006ff */
[----:B------:R-:W-:Y:S02]  /*13a0*/  FSETP.NEU.FTZ.AND P0, PT, R3, R4, PT ;  /* 0x000000040300720b */ /* 0x000fe40003f1d000 */
[----:B------:R-:W-:Y:S02]  /*13b0*/  SEL R4, R9, RZ, P2 ;  /* 0x000000ff09047207 */ /* 0x000fe40001000000 */
[----:B------:R-:W-:Y:S02]  /*13c0*/  ISETP.NE.AND P1, PT, R8, RZ, P1 ;  /* 0x000000ff0800720c */ /* 0x000fe40000f25270 */
[----:B------:R-:W-:Y:S02]  /*13d0*/  SHF.R.U32.HI R4, RZ, R4, R5 ;  /* 0x00000004ff047219 */ /* 0x000fe40000011605 */
[----:B------:R-:W-:-:S02]  /*13e0*/  PLOP3.LUT P0, PT, P0, P1, PT, 0xf8, 0x8f ;  /* 0x00000000008f781c */ /* 0x000fc40000703f70 */
[----:B------:R-:W-:Y:S02]  /*13f0*/  SHF.R.U32.HI R8, RZ, 0x1, R4 ;  /* 0x00000001ff087819 */ /* 0x000fe40000011604 */
[----:B------:R-:W-:-:S04]  /*1400*/  SEL R3, RZ, 0x1, !P0 ;  /* 0x00000001ff037807 */ /* 0x000fc80004000000 */
[----:B------:R-:W-:-:S04]  /*1410*/  LOP3.LUT R3, R3, 0x1, R8, 0xf8, !PT ;  /* 0x0000000103037812 */ /* 0x000fc800078ef808 */
[----:B------:R-:W-:-:S05]  /*1420*/  LOP3.LUT R3, R3, R4, RZ, 0xc0, !PT ;  /* 0x0000000403037212 */ /* 0x000fca00078ec0ff */
[----:B------:R-:W-:-:S05]  /*1430*/  IMAD.IADD R3, R8, 0x1, R3 ;  /* 0x0000000108037824 */ /* 0x000fca00078e0203 */
[----:B------:R-:W-:Y:S01]  /*1440*/  LOP3.LUT R0, R3, R0, RZ, 0xfc, !PT ;  /* 0x0000000003007212 */ /* 0x000fe200078efcff */
[----:B------:R-:W-:Y:S06]  /*1450*/  BRA `(.L_x_59) ;  /* 0x0000000000107947 */ /* 0x000fec0003800000 */
.L_x_58:
[----:B------:R-:W-:-:S04]  /*1460*/  LOP3.LUT R0, R0, 0x80000000, RZ, 0xc0, !PT ;  /* 0x8000000000007812 */ /* 0x000fc800078ec0ff */
[----:B------:R-:W-:Y:S01]  /*1470*/  LOP3.LUT R0, R0, 0x7f800000, RZ, 0xfc, !PT ;  /* 0x7f80000000007812 */ /* 0x000fe200078efcff */
[----:B------:R-:W-:Y:S06]  /*1480*/  BRA `(.L_x_59) ;  /* 0x0000000000047947 */ /* 0x000fec0003800000 */
.L_x_57:
[----:B------:R-:W-:-:S07]  /*1490*/  LEA R0, R5, R0, 0x17 ;  /* 0x0000000005007211 */ /* 0x000fce00078eb8ff */
.L_x_59:
[----:B------:R-:W-:Y:S05]  /*14a0*/  BSYNC.RECONVERGENT B2 ;  /* 0x0000000000027941 */ /* 0x000fea0003800200 */
.L_x_56:
[----:B------:R-:W-:Y:S05]  /*14b0*/  BRA `(.L_x_60) ;  /* 0x0000000000207947 */ /* 0x000fea0003800000 */
.L_x_55:
[----:B------:R-:W-:-:S04]  /*14c0*/  LOP3.LUT R0, R3, 0x80000000, R0, 0x48, !PT ;  /* 0x8000000003007812 */ /* 0x000fc800078e4800 */
[----:B------:R-:W-:Y:S01]  /*14d0*/  LOP3.LUT R0, R0, 0x7f800000, RZ, 0xfc, !PT ;  /* 0x7f80000000007812 */ /* 0x000fe200078efcff */
[----:B------:R-:W-:Y:S06]  /*14e0*/  BRA `(.L_x_60) ;  /* 0x0000000000147947 */ /* 0x000fec0003800000 */
.L_x_54:
[----:B------:R-:W-:Y:S01]  /*14f0*/  LOP3.LUT R0, R3, 0x80000000, R0, 0x48, !PT ;  /* 0x8000000003007812 */ /* 0x000fe200078e4800 */
[----:B------:R-:W-:Y:S06]  /*1500*/  BRA `(.L_x_60) ;  /* 0x00000000000c7947 */ /* 0x000fec0003800000 */
.L_x_53:
[----:B------:R-:W0:Y:S01]  /*1510*/  MUFU.RSQ R0, -QNAN ;  /* 0xffc0000000007908 */ /* 0x000e220000001400 */
[----:B------:R-:W-:Y:S05]  /*1520*/  BRA `(.L_x_60) ;  /* 0x0000000000047947 */ /* 0x000fea0003800000 */
.L_x_52:
[----:B------:R-:W-:-:S07]  /*1530*/  FADD.FTZ R0, R0, R3 ;  /* 0x0000000300007221 */ /* 0x000fce0000010000 */
.L_x_60:
[----:B------:R-:W-:Y:S05]  /*1540*/  BSYNC.RECONVERGENT B1 ;  /* 0x0000000000017941 */ /* 0x000fea0003800200 */
.L_x_50:
[----:B------:R-:W-:-:S04]  /*1550*/  HFMA2 R3, -RZ, RZ, 0, 0 ;  /* 0x00000000ff037431 */ /* 0x000fc800000001ff */
[----:B0-----:R-:W-:Y:S05]  /*1560*/  RET.REL.NODEC R2 `(_Z2QKPKfS0_Pfii) ;  /* 0xffffffe802a47950 */ /* 0x001fea0003c3ffff */
.L_x_61:
        /* <DEDUP_REMOVED lines=9> */
.L_x_64:


//--------------------- .nv.shared._Z13SoftmaxAndMulPKfS0_Pfii --------------------------
	.section	.nv.shared._Z13SoftmaxAndMulPKfS0_Pfii,"aw",@nobits
	.sectionflags	@""
	.align	4
.nv.shared._Z13SoftmaxAndMulPKfS0_Pfii:
	.zero		1152


//--------------------- .nv.shared.reserved.0     --------------------------
	.section	.nv.shared.reserved.0,"aw",@nobits
	.weak		__nv_reservedSMEM_offset_0_alias
	.size		__nv_reservedSMEM_offset_0_alias, 0, 64
	.other		__nv_reservedSMEM_offset_0_alias,@"STO_CUDA_RESERVED_SHARED STV_DEFAULT"
__nv_reservedSMEM_offset_0_alias:
	.zero		0
	.zero		64


//--------------------- .nv.constant0._Z13SoftmaxAndMulPKfS0_Pfii --------------------------
	.section	.nv.constant0._Z13SoftmaxAndMulPKfS0_Pfii,"a",@progbits
	.sectionflags	@""
	.align	4
.nv.constant0._Z13SoftmaxAndMulPKfS0_Pfii:
	.zero		928


//--------------------- .nv.constant0._Z2QKPKfS0_Pfii --------------------------
	.section	.nv.constant0._Z2QKPKfS0_Pfii,"a",@progbits
	.sectionflags	@""
	.align	4
.nv.constant0._Z2QKPKfS0_Pfii:
	.zero		928


//--------------------- SYMBOLS --------------------------

	.type		.nv.reservedSmem.offset0,@object
	.size		.nv.reservedSmem.offset0,0x4
	.type		.nv.reservedSmem.cap,@object
	.size		.nv.reservedSmem.cap,0x4
